// auto-generated by cutlass_sweep.gemm — config: {"arch": "sm_90", "cluster_m": 4, "cluster_n": 4, "dtype": "bf16", "dtype_b": "bf16", "layout": "nt", "stages": 0, "tile_k": 32, "tile_m": 256, "tile_n": 64}
#include "cutlass/cutlass.h"
#include "cutlass/gemm/collective/collective_builder.hpp"
#include "cutlass/gemm/device/gemm_universal_adapter.h"
#include "cutlass/gemm/kernel/gemm_universal.hpp"
#include "cutlass/epilogue/collective/collective_builder.hpp"

using ElemA = cutlass::bfloat16_t;
using ElemB = cutlass::bfloat16_t;
using ElemCD = cutlass::bfloat16_t;
using Acc  = float;
using TileShape    = cute::Shape<cute::_256, cute::_64, cute::_32>;
using ClusterShape = cute::Shape<cute::_4, cute::_4, cute::_1>;

using CollectiveEpilogue = typename cutlass::epilogue::collective::CollectiveBuilder<
    cutlass::arch::Sm90, cutlass::arch::OpClassTensorOp,
    TileShape, ClusterShape,
    cutlass::epilogue::collective::EpilogueTileAuto,
    Acc, Acc,
    ElemCD, cutlass::layout::RowMajor, 128 / cutlass::sizeof_bits<ElemCD>::value,
    ElemCD, cutlass::layout::RowMajor, 128 / cutlass::sizeof_bits<ElemCD>::value,
    cutlass::epilogue::collective::EpilogueScheduleAuto
  >::CollectiveOp;

using CollectiveMainloop = typename cutlass::gemm::collective::CollectiveBuilder<
    cutlass::arch::Sm90, cutlass::arch::OpClassTensorOp,
    ElemA, cutlass::layout::RowMajor, 128 / cutlass::sizeof_bits<ElemA>::value,
    ElemB, cutlass::layout::ColumnMajor, 128 / cutlass::sizeof_bits<ElemB>::value,
    Acc,
    TileShape, ClusterShape,
    cutlass::gemm::collective::StageCountAutoCarveout<static_cast<int>(sizeof(typename CollectiveEpilogue::SharedStorage))>,
    cutlass::gemm::collective::KernelScheduleAuto
  >::CollectiveOp;

using GemmKernel = cutlass::gemm::kernel::GemmUniversal<
    cute::Shape<int,int,int,int>,
    CollectiveMainloop,
    CollectiveEpilogue
>;
using Gemm = cutlass::gemm::device::GemmUniversalAdapter<GemmKernel>;

// Force the device kernel symbol into the cubin without needing a host main.
auto* _anchor = &cutlass::device_kernel<GemmKernel>;


// ===== COMPILED SASS (sm_90a) =====

	.target	sm_90a

	.elftype	@"ET_EXEC"


//--------------------- .note.nv.tkinfo           --------------------------
	.section	.note.nv.tkinfo,"",@"SHT_NOTE"
	.sectionflags	@"SHF_NOTE_NV_TKINFO"
	.tkinfo
        /*0018*/ 	.word	0x00000002
        /*0030*/ 	.string	""
        /*0030*/ 	.string	"ptxas"
        /*0030*/ 	.string	"Cuda compilation tools, release 13.0, V13.0.88"
        /*0030*/ 	.string	"Build cuda_13.0.r13.0/compiler.36424714_0"
        /*0030*/ 	.string	"-arch sm_90a -m 64 "



//--------------------- .note.nv.cuinfo           --------------------------
	.section	.note.nv.cuinfo,"",@"SHT_NOTE"
	.sectionflags	@"SHF_NOTE_NV_CUINFO"
        /*0018*/ 	.short	0x0002
        /*001a*/ 	.short	0x005a
        /*001c*/ 	.short	0x0082
	.zero		2


//--------------------- .nv.info                  --------------------------
	.section	.nv.info,"",@"SHT_CUDA_INFO"
	.align	4


	//----- nvinfo : EIATTR_REGCOUNT
	.align		4
        /*0000*/ 	.byte	0x04, 0x2f
        /*0002*/ 	.short	(.L_15 - .L_14)
	.align		4
.L_14:
        /*0004*/ 	.word	index@(_ZN7cutlass13device_kernelINS_4gemm6kernel13GemmUniversalIN4cute5tupleIJiiiiEEENS1_10collective13CollectiveMmaINS1_34MainloopSm90TmaGmmaWarpSpecializedILi11ENS5_IJNS4_1CILi4EEESB_NSA_ILi1EEEEEENS1_35KernelTmaWarpSpecializedCooperativeEEENS5_IJNSA_ILi256EEENSA_ILi64EEENSA_ILi32EEEEEENS_10bfloat16_tENS5_IJlSC_lEEESK_SL_NS4_8TiledMMAINS4_8MMA_AtomIJNS4_4SM904GMMA27MMA_64x64x16_F32BF16BF16_SSILNSP_5MajorE0ELSR_0ELNSP_7ScaleInE1ELSS_1EEEEEENS4_6LayoutINS5_IJNSA_ILi2EEESC_SC_EEENS5_IJSC_NSA_ILi0EEESY_EEEEENS5_IJNS4_10UnderscoreES11_S11_EEEEENS4_23SM90_TMA_LOAD_MULTICASTENS4_14ComposedLayoutINS4_7SwizzleILi2ELi4ELi3EEENS4_18smem_ptr_flag_bitsILi16EEENSV_INS5_IJNSA_ILi8EEESI_EEENS5_IJSI_SC_EEEEEEEvNS4_8identityES14_S1E_vS1F_EENS_8epilogue10collective6detail29Sm90TmaWarpSpecializedAdapterINS1I_15DefaultEpilogueISK_SL_SL_NS1H_6thread17LinearCombinationISK_Li1EffLNS1M_9ScaleType4KindE0ELNS_15FloatRoundStyleE2ESK_EENS1_15EpilogueDefaultEEEEEvvEEEEvNT_6ParamsE)
        /*0008*/ 	.word	0x000000a8


	//----- nvinfo : EIATTR_FRAME_SIZE
	.align		4
.L_15:
        /*000c*/ 	.byte	0x04, 0x11
        /*000e*/ 	.short	(.L_17 - .L_16)
	.align		4
.L_16:
        /*0010*/ 	.word	index@(_ZN7cutlass13device_kernelINS_4gemm6kernel13GemmUniversalIN4cute5tupleIJiiiiEEENS1_10collective13CollectiveMmaINS1_34MainloopSm90TmaGmmaWarpSpecializedILi11ENS5_IJNS4_1CILi4EEESB_NSA_ILi1EEEEEENS1_35KernelTmaWarpSpecializedCooperativeEEENS5_IJNSA_ILi256EEENSA_ILi64EEENSA_ILi32EEEEEENS_10bfloat16_tENS5_IJlSC_lEEESK_SL_NS4_8TiledMMAINS4_8MMA_AtomIJNS4_4SM904GMMA27MMA_64x64x16_F32BF16BF16_SSILNSP_5MajorE0ELSR_0ELNSP_7ScaleInE1ELSS_1EEEEEENS4_6LayoutINS5_IJNSA_ILi2EEESC_SC_EEENS5_IJSC_NSA_ILi0EEESY_EEEEENS5_IJNS4_10UnderscoreES11_S11_EEEEENS4_23SM90_TMA_LOAD_MULTICASTENS4_14ComposedLayoutINS4_7SwizzleILi2ELi4ELi3EEENS4_18smem_ptr_flag_bitsILi16EEENSV_INS5_IJNSA_ILi8EEESI_EEENS5_IJSI_SC_EEEEEEEvNS4_8identityES14_S1E_vS1F_EENS_8epilogue10collective6detail29Sm90TmaWarpSpecializedAdapterINS1I_15DefaultEpilogueISK_SL_SL_NS1H_6thread17LinearCombinationISK_Li1EffLNS1M_9ScaleType4KindE0ELNS_15FloatRoundStyleE2ESK_EENS1_15EpilogueDefaultEEEEEvvEEEEvNT_6ParamsE)
        /*0014*/ 	.word	0x00000000


	//----- nvinfo : EIATTR_MIN_STACK_SIZE
	.align		4
.L_17:
        /*0018*/ 	.byte	0x04, 0x12
        /*001a*/ 	.short	(.L_19 - .L_18)
	.align		4
.L_18:
        /*001c*/ 	.word	index@(_ZN7cutlass13device_kernelINS_4gemm6kernel13GemmUniversalIN4cute5tupleIJiiiiEEENS1_10collective13CollectiveMmaINS1_34MainloopSm90TmaGmmaWarpSpecializedILi11ENS5_IJNS4_1CILi4EEESB_NSA_ILi1EEEEEENS1_35KernelTmaWarpSpecializedCooperativeEEENS5_IJNSA_ILi256EEENSA_ILi64EEENSA_ILi32EEEEEENS_10bfloat16_tENS5_IJlSC_lEEESK_SL_NS4_8TiledMMAINS4_8MMA_AtomIJNS4_4SM904GMMA27MMA_64x64x16_F32BF16BF16_SSILNSP_5MajorE0ELSR_0ELNSP_7ScaleInE1ELSS_1EEEEEENS4_6LayoutINS5_IJNSA_ILi2EEESC_SC_EEENS5_IJSC_NSA_ILi0EEESY_EEEEENS5_IJNS4_10UnderscoreES11_S11_EEEEENS4_23SM90_TMA_LOAD_MULTICASTENS4_14ComposedLayoutINS4_7SwizzleILi2ELi4ELi3EEENS4_18smem_ptr_flag_bitsILi16EEENSV_INS5_IJNSA_ILi8EEESI_EEENS5_IJSI_SC_EEEEEEEvNS4_8identityES14_S1E_vS1F_EENS_8epilogue10collective6detail29Sm90TmaWarpSpecializedAdapterINS1I_15DefaultEpilogueISK_SL_SL_NS1H_6thread17LinearCombinationISK_Li1EffLNS1M_9ScaleType4KindE0ELNS_15FloatRoundStyleE2ESK_EENS1_15EpilogueDefaultEEEEEvvEEEEvNT_6ParamsE)
        /*0020*/ 	.word	0x00000000
.L_19:


//--------------------- .nv.compat                --------------------------
	.section	.nv.compat,"",@"SHT_CUDA_COMPAT_INFO"
	.align	4
        /*0000*/ 	.byte	0x02, 0x09, 0x01, 0x00, 0x02, 0x02, 0x04, 0x00, 0x02, 0x05, 0x05, 0x00, 0x03, 0x07, 0x01, 0x01
        /*0010*/ 	.byte	0x02, 0x03, 0x01, 0x00, 0x02, 0x06, 0x01, 0x00, 0x04, 0x0b, 0x08, 0x00, 0x00, 0x00, 0x00, 0x00
        /*0020*/ 	.byte	0x00, 0x00, 0x00, 0x00


//--------------------- .nv.info._ZN7cutlass13device_kernelINS_4gemm6kernel13GemmUniversalIN4cute5tupleIJiiiiEEENS1_10collective13CollectiveMmaINS1_34MainloopSm90TmaGmmaWarpSpecializedILi11ENS5_IJNS4_1CILi4EEESB_NSA_ILi1EEEEEENS1_35KernelTmaWarpSpecializedCooperativeEEENS5_IJNSA_ILi256EEENSA_ILi64EEENSA_ILi32EEEEEENS_10bfloat16_tENS5_IJlSC_lEEESK_SL_NS4_8TiledMMAINS4_8MMA_AtomIJNS4_4SM904GMMA27MMA_64x64x16_F32BF16BF16_SSILNSP_5MajorE0ELSR_0ELNSP_7ScaleInE1ELSS_1EEEEEENS4_6LayoutINS5_IJNSA_ILi2EEESC_SC_EEENS5_IJSC_NSA_ILi0EEESY_EEEEENS5_IJNS4_10UnderscoreES11_S11_EEEEENS4_23SM90_TMA_LOAD_MULTICASTENS4_14ComposedLayoutINS4_7SwizzleILi2ELi4ELi3EEENS4_18smem_ptr_flag_bitsILi16EEENSV_INS5_IJNSA_ILi8EEESI_EEENS5_IJSI_SC_EEEEEEEvNS4_8identityES14_S1E_vS1F_EENS_8epilogue10collective6detail29Sm90TmaWarpSpecializedAdapterINS1I_15DefaultEpilogueISK_SL_SL_NS1H_6thread17LinearCombinationISK_Li1EffLNS1M_9ScaleType4KindE0ELNS_15FloatRoundStyleE2ESK_EENS1_15EpilogueDefaultEEEEEvvEEEEvNT_6ParamsE --------------------------
	.section	.nv.info._ZN7cutlass13device_kernelINS_4gemm6kernel13GemmUniversalIN4cute5tupleIJiiiiEEENS1_10collective13CollectiveMmaINS1_34MainloopSm90TmaGmmaWarpSpecializedILi11ENS5_IJNS4_1CILi4EEESB_NSA_ILi1EEEEEENS1_35KernelTmaWarpSpecializedCooperativeEEENS5_IJNSA_ILi256EEENSA_ILi64EEENSA_ILi32EEEEEENS_10bfloat16_tENS5_IJlSC_lEEESK_SL_NS4_8TiledMMAINS4_8MMA_AtomIJNS4_4SM904GMMA27MMA_64x64x16_F32BF16BF16_SSILNSP_5MajorE0ELSR_0ELNSP_7ScaleInE1ELSS_1EEEEEENS4_6LayoutINS5_IJNSA_ILi2EEESC_SC_EEENS5_IJSC_NSA_ILi0EEESY_EEEEENS5_IJNS4_10UnderscoreES11_S11_EEEEENS4_23SM90_TMA_LOAD_MULTICASTENS4_14ComposedLayoutINS4_7SwizzleILi2ELi4ELi3EEENS4_18smem_ptr_flag_bitsILi16EEENSV_INS5_IJNSA_ILi8EEESI_EEENS5_IJSI_SC_EEEEEEEvNS4_8identityES14_S1E_vS1F_EENS_8epilogue10collective6detail29Sm90TmaWarpSpecializedAdapterINS1I_15DefaultEpilogueISK_SL_SL_NS1H_6thread17LinearCombinationISK_Li1EffLNS1M_9ScaleType4KindE0ELNS_15FloatRoundStyleE2ESK_EENS1_15EpilogueDefaultEEEEEvvEEEEvNT_6ParamsE,"",@"SHT_CUDA_INFO"
	.sectionflags	@""
	.align	4


	//----- nvinfo : EIATTR_CUDA_API_VERSION
	.align		4
        /*0000*/ 	.byte	0x04, 0x37
        /*0002*/ 	.short	(.L_21 - .L_20)
.L_20:
        /*0004*/ 	.word	0x00000082


	//----- nvinfo : EIATTR_KPARAM_INFO
	.align		4
.L_21:
        /*0008*/ 	.byte	0x04, 0x17
        /*000a*/ 	.short	(.L_23 - .L_22)
.L_22:
        /*000c*/ 	.word	0x00000000
        /*0010*/ 	.short	0x0000
        /*0012*/ 	.short	0x0070
        /*0014*/ 	.byte	0x00, 0xf0, 0x01, 0x10


	//----- nvinfo : EIATTR_SPARSE_MMA_MASK
	.align		4
.L_23:
        /*0018*/ 	.byte	0x03, 0x50
        /*001a*/ 	.short	0x0000


	//----- nvinfo : EIATTR_MAXREG_COUNT
	.align		4
        /*001c*/ 	.byte	0x03, 0x1b
        /*001e*/ 	.short	0x00a8


	//----- nvinfo : EIATTR_NUM_BARRIERS
	.align		4
        /*0020*/ 	.byte	0x02, 0x4c
        /*0022*/ 	.byte	0x01
	.zero		1


	//----- nvinfo : EIATTR_EXTERNS
	.align		4
        /*0024*/ 	.byte	0x04, 0x0f
        /*0026*/ 	.short	(.L_25 - .L_24)


	//   ....[0]....
	.align		4
.L_24:
        /*0028*/ 	.word	index@(__assertfail)


	//----- nvinfo : EIATTR_MERCURY_ISA_VERSION
	.align		4
.L_25:
        /*002c*/ 	.byte	0x03, 0x5f
        /*002e*/ 	.short	0x0101


	//----- nvinfo : EIATTR_INT_WARP_WIDE_INSTR_OFFSETS
	.align		4
        /*0030*/ 	.byte	0x04, 0x31
        /*0032*/ 	.short	(.L_27 - .L_26)


	//   ....[0]....
.L_26:
        /*0034*/ 	.word	0x000005f0


	//   ....[1]....
        /*0038*/ 	.word	0x00000610


	//   ....[2]....
        /*003c*/ 	.word	0x000007c0


	//   ....[3]....
        /*0040*/ 	.word	0x00002010


	//----- nvinfo : EIATTR_COOP_GROUP_MASK_REGIDS
	.align		4
.L_27:
        /*0044*/ 	.byte	0x04, 0x29
        /*0046*/ 	.short	(.L_29 - .L_28)


	//   ....[0]....
.L_28:
        /*0048*/ 	.word	0xffffffff


	//   ....[1]....
        /*004c*/ 	.word	0xffffffff


	//   ....[2]....
        /*0050*/ 	.word	0xffffffff


	//   ....[3]....
        /*0054*/ 	.word	0xffffffff


	//   ....[4]....
        /*0058*/ 	.word	0xffffffff


	//   ....[5]....
        /*005c*/ 	.word	0xffffffff


	//----- nvinfo : EIATTR_COOP_GROUP_INSTR_OFFSETS
	.align		4
.L_29:
        /*0060*/ 	.byte	0x04, 0x28
        /*0062*/ 	.short	(.L_31 - .L_30)


	//   ....[0]....
.L_30:
        /*0064*/ 	.word	0x00000060


	//   ....[1]....
        /*0068*/ 	.word	0x00000070


	//   ....[2]....
        /*006c*/ 	.word	0x00000130


	//   ....[3]....
        /*0070*/ 	.word	0x00000410


	//   ....[4]....
        /*0074*/ 	.word	0x00000930


	//   ....[5]....
        /*0078*/ 	.word	0x000015d0


	//----- nvinfo : EIATTR_REG_RECONFIG
	.align		4
.L_31:
        /*007c*/ 	.byte	0x01, 0x54
	.zero		2


	//----- nvinfo : EIATTR_SYSCALL_OFFSETS
	.align		4
        /*0080*/ 	.byte	0x04, 0x46
        /*0082*/ 	.short	(.L_33 - .L_32)


	//   ....[0]....
.L_32:
        /*0084*/ 	.word	0x000017c0


	//----- nvinfo : EIATTR_MBARRIER_INSTR_OFFSETS
	.align		4
.L_33:
        /*0088*/ 	.byte	0x04, 0x39
        /*008a*/ 	.short	(.L_35 - .L_34)


	//   ....[0]....
.L_34:
        /*008c*/ 	.word	0x00000270
        /*0090*/ 	.word	0x000000ff
        /*0094*/ 	.word	0x00000000
        /*0098*/ 	.short	0x0100
        /*009a*/ 	.byte	0x08
	.zero		1


	//   ....[1]....
        /*009c*/ 	.word	0x00000280
        /*00a0*/ 	.word	0x000000ff
        /*00a4*/ 	.word	0x00000058
        /*00a8*/ 	.short	0x0100
        /*00aa*/ 	.byte	0x08
	.zero		1


	//   ....[2]....
        /*00ac*/ 	.word	0x00000290
        /*00b0*/ 	.word	0x000000ff
        /*00b4*/ 	.word	0x00000008
        /*00b8*/ 	.short	0x0100
        /*00ba*/ 	.byte	0x08
	.zero		1


	//   ....[3]....
        /*00bc*/ 	.word	0x000002a0
        /*00c0*/ 	.word	0x000000ff
        /*00c4*/ 	.word	0x00000060
        /*00c8*/ 	.short	0x0100
        /*00ca*/ 	.byte	0x08
	.zero		1


	//   ....[4]....
        /*00cc*/ 	.word	0x000002b0
        /*00d0*/ 	.word	0x000000ff
        /*00d4*/ 	.word	0x00000010
        /*00d8*/ 	.short	0x0100
        /*00da*/ 	.byte	0x08
	.zero		1


	//   ....[5]....
        /*00dc*/ 	.word	0x000002c0
        /*00e0*/ 	.word	0x000000ff
        /*00e4*/ 	.word	0x00000068
        /*00e8*/ 	.short	0x0100
        /*00ea*/ 	.byte	0x08
	.zero		1


	//   ....[6]....
        /*00ec*/ 	.word	0x000002d0
        /*00f0*/ 	.word	0x000000ff
        /*00f4*/ 	.word	0x00000018
        /*00f8*/ 	.short	0x0100
        /*00fa*/ 	.byte	0x08
	.zero		1


	//   ....[7]....
        /*00fc*/ 	.word	0x000002e0
        /*0100*/ 	.word	0x000000ff
        /*0104*/ 	.word	0x00000070
        /*0108*/ 	.short	0x0100
        /*010a*/ 	.byte	0x08
	.zero		1


	//   ....[8]....
        /*010c*/ 	.word	0x000002f0
        /*0110*/ 	.word	0x000000ff
        /*0114*/ 	.word	0x00000020
        /*0118*/ 	.short	0x0100
        /*011a*/ 	.byte	0x08
	.zero		1


	//   ....[9]....
        /*011c*/ 	.word	0x00000300
        /*0120*/ 	.word	0x000000ff
        /*0124*/ 	.word	0x00000078
        /*0128*/ 	.short	0x0100
        /*012a*/ 	.byte	0x08
	.zero		1


	//   ....[10]....
        /*012c*/ 	.word	0x00000310
        /*0130*/ 	.word	0x000000ff
        /*0134*/ 	.word	0x00000028
        /*0138*/ 	.short	0x0100
        /*013a*/ 	.byte	0x08
	.zero		1


	//   ....[11]....
        /*013c*/ 	.word	0x00000320
        /*0140*/ 	.word	0x000000ff
        /*0144*/ 	.word	0x00000080
        /*0148*/ 	.short	0x0100
        /*014a*/ 	.byte	0x08
	.zero		1


	//   ....[12]....
        /*014c*/ 	.word	0x00000330
        /*0150*/ 	.word	0x000000ff
        /*0154*/ 	.word	0x00000030
        /*0158*/ 	.short	0x0100
        /*015a*/ 	.byte	0x08
	.zero		1


	//   ....[13]....
        /*015c*/ 	.word	0x00000340
        /*0160*/ 	.word	0x000000ff
        /*0164*/ 	.word	0x00000088
        /*0168*/ 	.short	0x0100
        /*016a*/ 	.byte	0x08
	.zero		1


	//   ....[14]....
        /*016c*/ 	.word	0x00000350
        /*0170*/ 	.word	0x000000ff
        /*0174*/ 	.word	0x00000038
        /*0178*/ 	.short	0x0100
        /*017a*/ 	.byte	0x08
	.zero		1


	//   ....[15]....
        /*017c*/ 	.word	0x00000360
        /*0180*/ 	.word	0x000000ff
        /*0184*/ 	.word	0x00000090
        /*0188*/ 	.short	0x0100
        /*018a*/ 	.byte	0x08
	.zero		1


	//   ....[16]....
        /*018c*/ 	.word	0x00000370
        /*0190*/ 	.word	0x000000ff
        /*0194*/ 	.word	0x00000040
        /*0198*/ 	.short	0x0100
        /*019a*/ 	.byte	0x08
	.zero		1


	//   ....[17]....
        /*019c*/ 	.word	0x00000380
        /*01a0*/ 	.word	0x000000ff
        /*01a4*/ 	.word	0x00000098
        /*01a8*/ 	.short	0x0100
        /*01aa*/ 	.byte	0x08
	.zero		1


	//   ....[18]....
        /*01ac*/ 	.word	0x00000390
        /*01b0*/ 	.word	0x000000ff
        /*01b4*/ 	.word	0x00000048
        /*01b8*/ 	.short	0x0100
        /*01ba*/ 	.byte	0x08
	.zero		1


	//   ....[19]....
        /*01bc*/ 	.word	0x000003a0
        /*01c0*/ 	.word	0x000000ff
        /*01c4*/ 	.word	0x000000a0
        /*01c8*/ 	.short	0x0100
        /*01ca*/ 	.byte	0x08
	.zero		1


	//   ....[20]....
        /*01cc*/ 	.word	0x000003b0
        /*01d0*/ 	.word	0x000000ff
        /*01d4*/ 	.word	0x00000050
        /*01d8*/ 	.short	0x0100
        /*01da*/ 	.byte	0x08
	.zero		1


	//   ....[21]....
        /*01dc*/ 	.word	0x000003c0
        /*01e0*/ 	.word	0x000000ff
        /*01e4*/ 	.word	0x000000a8
        /*01e8*/ 	.short	0x0100
        /*01ea*/ 	.byte	0x08
	.zero		1


	//   ....[22]....
        /*01ec*/ 	.word	0x00000840
        /*01f0*/ 	.word	0x000000ff
        /*01f4*/ 	.word	0x000000c0
        /*01f8*/ 	.short	0x0100
        /*01fa*/ 	.byte	0x06
	.zero		1


	//   ....[23]....
        /*01fc*/ 	.word	0x000008e0
        /*0200*/ 	.word	0x000000ff
        /*0204*/ 	.word	0x000000c8
        /*0208*/ 	.short	0x0100
        /*020a*/ 	.byte	0x06
	.zero		1


	//   ....[24]....
        /*020c*/ 	.word	0x00001880
        /*0210*/ 	.word	0x00000003
        /*0214*/ 	.word	0x00000000
        /*0218*/ 	.short	0x010a
        /*021a*/ 	.byte	0x3f
	.zero		1


	//   ....[25]....
        /*021c*/ 	.word	0x000018e0
        /*0220*/ 	.word	0x00000003
        /*0224*/ 	.word	0x00000000
        /*0228*/ 	.short	0x010a
        /*022a*/ 	.byte	0x3f
	.zero		1


	//   ....[26]....
        /*022c*/ 	.word	0x00001c40
        /*0230*/ 	.word	0x00000005
        /*0234*/ 	.word	0x00000000
        /*0238*/ 	.short	0x010a
        /*023a*/ 	.byte	0x3f
	.zero		1


	//   ....[27]....
        /*023c*/ 	.word	0x00001c80
        /*0240*/ 	.word	0x00000005
        /*0244*/ 	.word	0x00000000
        /*0248*/ 	.short	0x010a
        /*024a*/ 	.byte	0x3f
	.zero		1


	//   ....[28]....
        /*024c*/ 	.word	0x00001ec0
        /*0250*/ 	.word	0x00000004
        /*0254*/ 	.word	0x00000000
        /*0258*/ 	.short	0x0101
        /*025a*/ 	.byte	0x3f
	.zero		1


	//   ....[29]....
        /*025c*/ 	.word	0x000020b0
        /*0260*/ 	.word	0x00000000
        /*0264*/ 	.word	0x00000000
        /*0268*/ 	.short	0x0101
        /*026a*/ 	.byte	0x3f
	.zero		1


	//   ....[30]....
        /*026c*/ 	.word	0x00007ec0
        /*0270*/ 	.word	0x00000015
        /*0274*/ 	.word	0x00000058
        /*0278*/ 	.short	0x010a
        /*027a*/ 	.byte	0x3f
	.zero		1


	//   ....[31]....
        /*027c*/ 	.word	0x00008280
        /*0280*/ 	.word	0x00000006
        /*0284*/ 	.word	0x000000c8
        /*0288*/ 	.short	0x0101
        /*028a*/ 	.byte	0x3f
	.zero		1


	//   ....[32]....
        /*028c*/ 	.word	0x000089b0
        /*0290*/ 	.word	0x00000007
        /*0294*/ 	.word	0x00000000
        /*0298*/ 	.short	0x010a
        /*029a*/ 	.byte	0x3f
	.zero		1


	//   ....[33]....
        /*029c*/ 	.word	0x00008a30
        /*02a0*/ 	.word	0x00000008
        /*02a4*/ 	.word	0x00000000
        /*02a8*/ 	.short	0x010a
        /*02aa*/ 	.byte	0x3f
	.zero		1


	//   ....[34]....
        /*02ac*/ 	.word	0x00008ac0
        /*02b0*/ 	.word	0x00000009
        /*02b4*/ 	.word	0x00000000
        /*02b8*/ 	.short	0x010a
        /*02ba*/ 	.byte	0x3f
	.zero		1


	//   ....[35]....
        /*02bc*/ 	.word	0x00008b50
        /*02c0*/ 	.word	0x00000008
        /*02c4*/ 	.word	0x00000000
        /*02c8*/ 	.short	0x010a
        /*02ca*/ 	.byte	0x3f
	.zero		1


	//   ....[36]....
        /*02cc*/ 	.word	0x00008be0
        /*02d0*/ 	.word	0x00000009
        /*02d4*/ 	.word	0x00000000
        /*02d8*/ 	.short	0x010a
        /*02da*/ 	.byte	0x3f
	.zero		1


	//   ....[37]....
        /*02dc*/ 	.word	0x00008c70
        /*02e0*/ 	.word	0x00000008
        /*02e4*/ 	.word	0x00000000
        /*02e8*/ 	.short	0x010a
        /*02ea*/ 	.byte	0x3f
	.zero		1


	//   ....[38]....
        /*02ec*/ 	.word	0x00008d00
        /*02f0*/ 	.word	0x00000009
        /*02f4*/ 	.word	0x00000000
        /*02f8*/ 	.short	0x010a
        /*02fa*/ 	.byte	0x3f
	.zero		1


	//   ....[39]....
        /*02fc*/ 	.word	0x00008d90
        /*0300*/ 	.word	0x00000008
        /*0304*/ 	.word	0x00000000
        /*0308*/ 	.short	0x010a
        /*030a*/ 	.byte	0x3f
	.zero		1


	//   ....[40]....
        /*030c*/ 	.word	0x00008e20
        /*0310*/ 	.word	0x00000009
        /*0314*/ 	.word	0x00000000
        /*0318*/ 	.short	0x010a
        /*031a*/ 	.byte	0x3f
	.zero		1


	//   ....[41]....
        /*031c*/ 	.word	0x00008eb0
        /*0320*/ 	.word	0x00000006
        /*0324*/ 	.word	0x00000000
        /*0328*/ 	.short	0x010a
        /*032a*/ 	.byte	0x3f
	.zero		1


	//   ....[42]....
        /*032c*/ 	.word	0x00008f40
        /*0330*/ 	.word	0x00000003
        /*0334*/ 	.word	0x00000000
        /*0338*/ 	.short	0x010a
        /*033a*/ 	.byte	0x3f
	.zero		1


	//   ....[43]....
        /*033c*/ 	.word	0x00008fa0
        /*0340*/ 	.word	0x00000003
        /*0344*/ 	.word	0x00000000
        /*0348*/ 	.short	0x010a
        /*034a*/ 	.byte	0x3f
	.zero		1


	//   ....[44]....
        /*034c*/ 	.word	0x00008ff0
        /*0350*/ 	.word	0x00000005
        /*0354*/ 	.word	0x00000000
        /*0358*/ 	.short	0x010a
        /*035a*/ 	.byte	0x3f
	.zero		1


	//   ....[45]....
        /*035c*/ 	.word	0x000090c0
        /*0360*/ 	.word	0x00000015
        /*0364*/ 	.word	0x00000058
        /*0368*/ 	.short	0x010a
        /*036a*/ 	.byte	0x3f
	.zero		1


	//   ....[46]....
        /*036c*/ 	.word	0x00009190
        /*0370*/ 	.word	0x00000007
        /*0374*/ 	.word	0x00000000
        /*0378*/ 	.short	0x010a
        /*037a*/ 	.byte	0x3f
	.zero		1


	//   ....[47]....
        /*037c*/ 	.word	0x000091e0
        /*0380*/ 	.word	0x00000008
        /*0384*/ 	.word	0x00000000
        /*0388*/ 	.short	0x010a
        /*038a*/ 	.byte	0x3f
	.zero		1


	//   ....[48]....
        /*038c*/ 	.word	0x00009230
        /*0390*/ 	.word	0x00000009
        /*0394*/ 	.word	0x00000000
        /*0398*/ 	.short	0x010a
        /*039a*/ 	.byte	0x3f
	.zero		1


	//   ....[49]....
        /*039c*/ 	.word	0x00009280
        /*03a0*/ 	.word	0x00000008
        /*03a4*/ 	.word	0x00000000
        /*03a8*/ 	.short	0x010a
        /*03aa*/ 	.byte	0x3f
	.zero		1


	//   ....[50]....
        /*03ac*/ 	.word	0x000092d0
        /*03b0*/ 	.word	0x00000009
        /*03b4*/ 	.word	0x00000000
        /*03b8*/ 	.short	0x010a
        /*03ba*/ 	.byte	0x3f
	.zero		1


	//   ....[51]....
        /*03bc*/ 	.word	0x00009320
        /*03c0*/ 	.word	0x00000008
        /*03c4*/ 	.word	0x00000000
        /*03c8*/ 	.short	0x010a
        /*03ca*/ 	.byte	0x3f
	.zero		1


	//   ....[52]....
        /*03cc*/ 	.word	0x00009370
        /*03d0*/ 	.word	0x00000009
        /*03d4*/ 	.word	0x00000000
        /*03d8*/ 	.short	0x010a
        /*03da*/ 	.byte	0x3f
	.zero		1


	//   ....[53]....
        /*03dc*/ 	.word	0x000093c0
        /*03e0*/ 	.word	0x00000008
        /*03e4*/ 	.word	0x00000000
        /*03e8*/ 	.short	0x010a
        /*03ea*/ 	.byte	0x3f
	.zero		1


	//   ....[54]....
        /*03ec*/ 	.word	0x00009410
        /*03f0*/ 	.word	0x00000009
        /*03f4*/ 	.word	0x00000000
        /*03f8*/ 	.short	0x010a
        /*03fa*/ 	.byte	0x3f
	.zero		1


	//   ....[55]....
        /*03fc*/ 	.word	0x00009460
        /*0400*/ 	.word	0x00000006
        /*0404*/ 	.word	0x00000000
        /*0408*/ 	.short	0x010a
        /*040a*/ 	.byte	0x3f
	.zero		1


	//----- nvinfo : EIATTR_NUM_MBARRIERS
	.align		4
.L_35:
        /*040c*/ 	.byte	0x03, 0x38
        /*040e*/ 	.short	0x0018


	//----- nvinfo : EIATTR_EXIT_INSTR_OFFSETS
	.align		4
        /*0410*/ 	.byte	0x04, 0x1c
        /*0412*/ 	.short	(.L_37 - .L_36)


	//   ....[0]....
.L_36:
        /*0414*/ 	.word	0x00000b10


	//   ....[1]....
        /*0418*/ 	.word	0x00001330


	//   ....[2]....
        /*041c*/ 	.word	0x00007520


	//   ....[3]....
        /*0420*/ 	.word	0x00007a80


	//   ....[4]....
        /*0424*/ 	.word	0x00008f90


	//----- nvinfo : EIATTR_MAX_THREADS
	.align		4
.L_37:
        /*0428*/ 	.byte	0x04, 0x05
        /*042a*/ 	.short	(.L_39 - .L_38)
.L_38:
        /*042c*/ 	.word	0x00000180
        /*0430*/ 	.word	0x00000001
        /*0434*/ 	.word	0x00000001


	//----- nvinfo : EIATTR_CRS_STACK_SIZE
	.align		4
.L_39:
        /*0438*/ 	.byte	0x04, 0x1e
        /*043a*/ 	.short	(.L_41 - .L_40)
.L_40:
        /*043c*/ 	.word	0x00000000


	//----- nvinfo : EIATTR_CBANK_PARAM_SIZE
	.align		4
.L_41:
        /*0440*/ 	.byte	0x03, 0x19
        /*0442*/ 	.short	0x0470


	//----- nvinfo : EIATTR_PARAM_CBANK
	.align		4
        /*0444*/ 	.byte	0x04, 0x0a
        /*0446*/ 	.short	(.L_43 - .L_42)
	.align		4
.L_42:
        /*0448*/ 	.word	index@(.nv.constant0._ZN7cutlass13device_kernelINS_4gemm6kernel13GemmUniversalIN4cute5tupleIJiiiiEEENS1_10collective13CollectiveMmaINS1_34MainloopSm90TmaGmmaWarpSpecializedILi11ENS5_IJNS4_1CILi4EEESB_NSA_ILi1EEEEEENS1_35KernelTmaWarpSpecializedCooperativeEEENS5_IJNSA_ILi256EEENSA_ILi64EEENSA_ILi32EEEEEENS_10bfloat16_tENS5_IJlSC_lEEESK_SL_NS4_8TiledMMAINS4_8MMA_AtomIJNS4_4SM904GMMA27MMA_64x64x16_F32BF16BF16_SSILNSP_5MajorE0ELSR_0ELNSP_7ScaleInE1ELSS_1EEEEEENS4_6LayoutINS5_IJNSA_ILi2EEESC_SC_EEENS5_IJSC_NSA_ILi0EEESY_EEEEENS5_IJNS4_10UnderscoreES11_S11_EEEEENS4_23SM90_TMA_LOAD_MULTICASTENS4_14ComposedLayoutINS4_7SwizzleILi2ELi4ELi3EEENS4_18smem_ptr_flag_bitsILi16EEENSV_INS5_IJNSA_ILi8EEESI_EEENS5_IJSI_SC_EEEEEEEvNS4_8identityES14_S1E_vS1F_EENS_8epilogue10collective6detail29Sm90TmaWarpSpecializedAdapterINS1I_15DefaultEpilogueISK_SL_SL_NS1H_6thread17LinearCombinationISK_Li1EffLNS1M_9ScaleType4KindE0ELNS_15FloatRoundStyleE2ESK_EENS1_15EpilogueDefaultEEEEEvvEEEEvNT_6ParamsE)
        /*044c*/ 	.short	0x0210
        /*044e*/ 	.short	0x0470


	//----- nvinfo : EIATTR_SW_WAR
	.align		4
.L_43:
        /*0450*/ 	.byte	0x04, 0x36
        /*0452*/ 	.short	(.L_45 - .L_44)
.L_44:
        /*0454*/ 	.word	0x00000008
.L_45:


//--------------------- .nv.callgraph             --------------------------
	.section	.nv.callgraph,"",@"SHT_CUDA_CALLGRAPH"
	.align	4
	.sectionentsize	8
	.align		4
        /*0000*/ 	.word	0x00000000
	.align		4
        /*0004*/ 	.word	0xffffffff
	.align		4
        /*0008*/ 	.word	index@(_ZN7cutlass13device_kernelINS_4gemm6kernel13GemmUniversalIN4cute5tupleIJiiiiEEENS1_10collective13CollectiveMmaINS1_34MainloopSm90TmaGmmaWarpSpecializedILi11ENS5_IJNS4_1CILi4EEESB_NSA_ILi1EEEEEENS1_35KernelTmaWarpSpecializedCooperativeEEENS5_IJNSA_ILi256EEENSA_ILi64EEENSA_ILi32EEEEEENS_10bfloat16_tENS5_IJlSC_lEEESK_SL_NS4_8TiledMMAINS4_8MMA_AtomIJNS4_4SM904GMMA27MMA_64x64x16_F32BF16BF16_SSILNSP_5MajorE0ELSR_0ELNSP_7ScaleInE1ELSS_1EEEEEENS4_6LayoutINS5_IJNSA_ILi2EEESC_SC_EEENS5_IJSC_NSA_ILi0EEESY_EEEEENS5_IJNS4_10UnderscoreES11_S11_EEEEENS4_23SM90_TMA_LOAD_MULTICASTENS4_14ComposedLayoutINS4_7SwizzleILi2ELi4ELi3EEENS4_18smem_ptr_flag_bitsILi16EEENSV_INS5_IJNSA_ILi8EEESI_EEENS5_IJSI_SC_EEEEEEEvNS4_8identityES14_S1E_vS1F_EENS_8epilogue10collective6detail29Sm90TmaWarpSpecializedAdapterINS1I_15DefaultEpilogueISK_SL_SL_NS1H_6thread17LinearCombinationISK_Li1EffLNS1M_9ScaleType4KindE0ELNS_15FloatRoundStyleE2ESK_EENS1_15EpilogueDefaultEEEEEvvEEEEvNT_6ParamsE)
	.align		4
        /*000c*/ 	.word	index@(__assertfail)
	.align		4
        /*0010*/ 	.word	0x00000000
	.align		4
        /*0014*/ 	.word	0xfffffffe
	.align		4
        /*0018*/ 	.word	0x00000000
	.align		4
        /*001c*/ 	.word	0xfffffffd
	.align		4
        /*0020*/ 	.word	0x00000000
	.align		4
        /*0024*/ 	.word	0xfffffffc


//--------------------- .nv.constant4             --------------------------
	.section	.nv.constant4,"a",@progbits
	.align	8
	.align		8
.nv.constant4:
        /*0000*/ 	.dword	__assertfail
	.align		8
        /*0008*/ 	.dword	__unnamed_1
	.align		8
        /*0010*/ 	.dword	_ZN40_INTERNAL_425f48af_4_k_cu_cf16b98f_180844cuda3std3__45__cpo5beginE
	.align		8
        /*0018*/ 	.dword	_ZN40_INTERNAL_425f48af_4_k_cu_cf16b98f_180844cuda3std3__45__cpo3endE
	.align		8
        /*0020*/ 	.dword	_ZN40_INTERNAL_425f48af_4_k_cu_cf16b98f_180844cuda3std3__45__cpo6cbeginE
	.align		8
        /*0028*/ 	.dword	_ZN40_INTERNAL_425f48af_4_k_cu_cf16b98f_180844cuda3std3__45__cpo4cendE
	.align		8
        /*0030*/ 	.dword	_ZN40_INTERNAL_425f48af_4_k_cu_cf16b98f_180844cuda3std3__442_GLOBAL__N__425f48af_4_k_cu_cf16b98f_180846ignoreE
	.align		8
        /*0038*/ 	.dword	_ZN40_INTERNAL_425f48af_4_k_cu_cf16b98f_180844cuda3std3__419piecewise_constructE
	.align		8
        /*0040*/ 	.dword	_ZN40_INTERNAL_425f48af_4_k_cu_cf16b98f_180844cuda3std3__48in_placeE
	.align		8
        /*0048*/ 	.dword	_ZN40_INTERNAL_425f48af_4_k_cu_cf16b98f_180844cuda3std6ranges3__45__cpo4swapE
	.align		8
        /*0050*/ 	.dword	_ZN40_INTERNAL_425f48af_4_k_cu_cf16b98f_180844cuda3std6ranges3__45__cpo9iter_moveE
	.align		8
        /*0058*/ 	.dword	_ZN40_INTERNAL_425f48af_4_k_cu_cf16b98f_180844cute7productE
	.align		8
        /*0060*/ 	.dword	_ZN40_INTERNAL_425f48af_4_k_cu_cf16b98f_180844cute1_E
	.align		8
        /*0068*/ 	.dword	$str$22
	.align		8
        /*0070*/ 	.dword	$str$23


//--------------------- .text._ZN7cutlass13device_kernelINS_4gemm6kernel13GemmUniversalIN4cute5tupleIJiiiiEEENS1_10collective13CollectiveMmaINS1_34MainloopSm90TmaGmmaWarpSpecializedILi11ENS5_IJNS4_1CILi4EEESB_NSA_ILi1EEEEEENS1_35KernelTmaWarpSpecializedCooperativeEEENS5_IJNSA_ILi256EEENSA_ILi64EEENSA_ILi32EEEEEENS_10bfloat16_tENS5_IJlSC_lEEESK_SL_NS4_8TiledMMAINS4_8MMA_AtomIJNS4_4SM904GMMA27MMA_64x64x16_F32BF16BF16_SSILNSP_5MajorE0ELSR_0ELNSP_7ScaleInE1ELSS_1EEEEEENS4_6LayoutINS5_IJNSA_ILi2EEESC_SC_EEENS5_IJSC_NSA_ILi0EEESY_EEEEENS5_IJNS4_10UnderscoreES11_S11_EEEEENS4_23SM90_TMA_LOAD_MULTICASTENS4_14ComposedLayoutINS4_7SwizzleILi2ELi4ELi3EEENS4_18smem_ptr_flag_bitsILi16EEENSV_INS5_IJNSA_ILi8EEESI_EEENS5_IJSI_SC_EEEEEEEvNS4_8identityES14_S1E_vS1F_EENS_8epilogue10collective6detail29Sm90TmaWarpSpecializedAdapterINS1I_15DefaultEpilogueISK_SL_SL_NS1H_6thread17LinearCombinationISK_Li1EffLNS1M_9ScaleType4KindE0ELNS_15FloatRoundStyleE2ESK_EENS1_15EpilogueDefaultEEEEEvvEEEEvNT_6ParamsE --------------------------
	.section	.text._ZN7cutlass13device_kernelINS_4gemm6kernel13GemmUniversalIN4cute5tupleIJiiiiEEENS1_10collective13CollectiveMmaINS1_34MainloopSm90TmaGmmaWarpSpecializedILi11ENS5_IJNS4_1CILi4EEESB_NSA_ILi1EEEEEENS1_35KernelTmaWarpSpecializedCooperativeEEENS5_IJNSA_ILi256EEENSA_ILi64EEENSA_ILi32EEEEEENS_10bfloat16_tENS5_IJlSC_lEEESK_SL_NS4_8TiledMMAINS4_8MMA_AtomIJNS4_4SM904GMMA27MMA_64x64x16_F32BF16BF16_SSILNSP_5MajorE0ELSR_0ELNSP_7ScaleInE1ELSS_1EEEEEENS4_6LayoutINS5_IJNSA_ILi2EEESC_SC_EEENS5_IJSC_NSA_ILi0EEESY_EEEEENS5_IJNS4_10UnderscoreES11_S11_EEEEENS4_23SM90_TMA_LOAD_MULTICASTENS4_14ComposedLayoutINS4_7SwizzleILi2ELi4ELi3EEENS4_18smem_ptr_flag_bitsILi16EEENSV_INS5_IJNSA_ILi8EEESI_EEENS5_IJSI_SC_EEEEEEEvNS4_8identityES14_S1E_vS1F_EENS_8epilogue10collective6detail29Sm90TmaWarpSpecializedAdapterINS1I_15DefaultEpilogueISK_SL_SL_NS1H_6thread17LinearCombinationISK_Li1EffLNS1M_9ScaleType4KindE0ELNS_15FloatRoundStyleE2ESK_EENS1_15EpilogueDefaultEEEEEvvEEEEvNT_6ParamsE,"ax",@progbits
	.align	128
.text._ZN7cutlass13device_kernelINS_4gemm6kernel13GemmUniversalIN4cute5tupleIJiiiiEEENS1_10collective13CollectiveMmaINS1_34MainloopSm90TmaGmmaWarpSpecializedILi11ENS5_IJNS4_1CILi4EEESB_NSA_ILi1EEEEEENS1_35KernelTmaWarpSpecializedCooperativeEEENS5_IJNSA_ILi256EEENSA_ILi64EEENSA_ILi32EEEEEENS_10bfloat16_tENS5_IJlSC_lEEESK_SL_NS4_8TiledMMAINS4_8MMA_AtomIJNS4_4SM904GMMA27MMA_64x64x16_F32BF16BF16_SSILNSP_5MajorE0ELSR_0ELNSP_7ScaleInE1ELSS_1EEEEEENS4_6LayoutINS5_IJNSA_ILi2EEESC_SC_EEENS5_IJSC_NSA_ILi0EEESY_EEEEENS5_IJNS4_10UnderscoreES11_S11_EEEEENS4_23SM90_TMA_LOAD_MULTICASTENS4_14ComposedLayoutINS4_7SwizzleILi2ELi4ELi3EEENS4_18smem_ptr_flag_bitsILi16EEENSV_INS5_IJNSA_ILi8EEESI_EEENS5_IJSI_SC_EEEEEEEvNS4_8identityES14_S1E_vS1F_EENS_8epilogue10collective6detail29Sm90TmaWarpSpecializedAdapterINS1I_15DefaultEpilogueISK_SL_SL_NS1H_6thread17LinearCombinationISK_Li1EffLNS1M_9ScaleType4KindE0ELNS_15FloatRoundStyleE2ESK_EENS1_15EpilogueDefaultEEEEEvvEEEEvNT_6ParamsE:
        .type           _ZN7cutlass13device_kernelINS_4gemm6kernel13GemmUniversalIN4cute5tupleIJiiiiEEENS1_10collective13CollectiveMmaINS1_34MainloopSm90TmaGmmaWarpSpecializedILi11ENS5_IJNS4_1CILi4EEESB_NSA_ILi1EEEEEENS1_35KernelTmaWarpSpecializedCooperativeEEENS5_IJNSA_ILi256EEENSA_ILi64EEENSA_ILi32EEEEEENS_10bfloat16_tENS5_IJlSC_lEEESK_SL_NS4_8TiledMMAINS4_8MMA_AtomIJNS4_4SM904GMMA27MMA_64x64x16_F32BF16BF16_SSILNSP_5MajorE0ELSR_0ELNSP_7ScaleInE1ELSS_1EEEEEENS4_6LayoutINS5_IJNSA_ILi2EEESC_SC_EEENS5_IJSC_NSA_ILi0EEESY_EEEEENS5_IJNS4_10UnderscoreES11_S11_EEEEENS4_23SM90_TMA_LOAD_MULTICASTENS4_14ComposedLayoutINS4_7SwizzleILi2ELi4ELi3EEENS4_18smem_ptr_flag_bitsILi16EEENSV_INS5_IJNSA_ILi8EEESI_EEENS5_IJSI_SC_EEEEEEEvNS4_8identityES14_S1E_vS1F_EENS_8epilogue10collective6detail29Sm90TmaWarpSpecializedAdapterINS1I_15DefaultEpilogueISK_SL_SL_NS1H_6thread17LinearCombinationISK_Li1EffLNS1M_9ScaleType4KindE0ELNS_15FloatRoundStyleE2ESK_EENS1_15EpilogueDefaultEEEEEvvEEEEvNT_6ParamsE,@function
        .size           _ZN7cutlass13device_kernelINS_4gemm6kernel13GemmUniversalIN4cute5tupleIJiiiiEEENS1_10collective13CollectiveMmaINS1_34MainloopSm90TmaGmmaWarpSpecializedILi11ENS5_IJNS4_1CILi4EEESB_NSA_ILi1EEEEEENS1_35KernelTmaWarpSpecializedCooperativeEEENS5_IJNSA_ILi256EEENSA_ILi64EEENSA_ILi32EEEEEENS_10bfloat16_tENS5_IJlSC_lEEESK_SL_NS4_8TiledMMAINS4_8MMA_AtomIJNS4_4SM904GMMA27MMA_64x64x16_F32BF16BF16_SSILNSP_5MajorE0ELSR_0ELNSP_7ScaleInE1ELSS_1EEEEEENS4_6LayoutINS5_IJNSA_ILi2EEESC_SC_EEENS5_IJSC_NSA_ILi0EEESY_EEEEENS5_IJNS4_10UnderscoreES11_S11_EEEEENS4_23SM90_TMA_LOAD_MULTICASTENS4_14ComposedLayoutINS4_7SwizzleILi2ELi4ELi3EEENS4_18smem_ptr_flag_bitsILi16EEENSV_INS5_IJNSA_ILi8EEESI_EEENS5_IJSI_SC_EEEEEEEvNS4_8identityES14_S1E_vS1F_EENS_8epilogue10collective6detail29Sm90TmaWarpSpecializedAdapterINS1I_15DefaultEpilogueISK_SL_SL_NS1H_6thread17LinearCombinationISK_Li1EffLNS1M_9ScaleType4KindE0ELNS_15FloatRoundStyleE2ESK_EENS1_15EpilogueDefaultEEEEEvvEEEEvNT_6ParamsE,(.L_x_210 - _ZN7cutlass13device_kernelINS_4gemm6kernel13GemmUniversalIN4cute5tupleIJiiiiEEENS1_10collective13CollectiveMmaINS1_34MainloopSm90TmaGmmaWarpSpecializedILi11ENS5_IJNS4_1CILi4EEESB_NSA_ILi1EEEEEENS1_35KernelTmaWarpSpecializedCooperativeEEENS5_IJNSA_ILi256EEENSA_ILi64EEENSA_ILi32EEEEEENS_10bfloat16_tENS5_IJlSC_lEEESK_SL_NS4_8TiledMMAINS4_8MMA_AtomIJNS4_4SM904GMMA27MMA_64x64x16_F32BF16BF16_SSILNSP_5MajorE0ELSR_0ELNSP_7ScaleInE1ELSS_1EEEEEENS4_6LayoutINS5_IJNSA_ILi2EEESC_SC_EEENS5_IJSC_NSA_ILi0EEESY_EEEEENS5_IJNS4_10UnderscoreES11_S11_EEEEENS4_23SM90_TMA_LOAD_MULTICASTENS4_14ComposedLayoutINS4_7SwizzleILi2ELi4ELi3EEENS4_18smem_ptr_flag_bitsILi16EEENSV_INS5_IJNSA_ILi8EEESI_EEENS5_IJSI_SC_EEEEEEEvNS4_8identityES14_S1E_vS1F_EENS_8epilogue10collective6detail29Sm90TmaWarpSpecializedAdapterINS1I_15DefaultEpilogueISK_SL_SL_NS1H_6thread17LinearCombinationISK_Li1EffLNS1M_9ScaleType4KindE0ELNS_15FloatRoundStyleE2ESK_EENS1_15EpilogueDefaultEEEEEvvEEEEvNT_6ParamsE)
        .other          _ZN7cutlass13device_kernelINS_4gemm6kernel13GemmUniversalIN4cute5tupleIJiiiiEEENS1_10collective13CollectiveMmaINS1_34MainloopSm90TmaGmmaWarpSpecializedILi11ENS5_IJNS4_1CILi4EEESB_NSA_ILi1EEEEEENS1_35KernelTmaWarpSpecializedCooperativeEEENS5_IJNSA_ILi256EEENSA_ILi64EEENSA_ILi32EEEEEENS_10bfloat16_tENS5_IJlSC_lEEESK_SL_NS4_8TiledMMAINS4_8MMA_AtomIJNS4_4SM904GMMA27MMA_64x64x16_F32BF16BF16_SSILNSP_5MajorE0ELSR_0ELNSP_7ScaleInE1ELSS_1EEEEEENS4_6LayoutINS5_IJNSA_ILi2EEESC_SC_EEENS5_IJSC_NSA_ILi0EEESY_EEEEENS5_IJNS4_10UnderscoreES11_S11_EEEEENS4_23SM90_TMA_LOAD_MULTICASTENS4_14ComposedLayoutINS4_7SwizzleILi2ELi4ELi3EEENS4_18smem_ptr_flag_bitsILi16EEENSV_INS5_IJNSA_ILi8EEESI_EEENS5_IJSI_SC_EEEEEEEvNS4_8identityES14_S1E_vS1F_EENS_8epilogue10collective6detail29Sm90TmaWarpSpecializedAdapterINS1I_15DefaultEpilogueISK_SL_SL_NS1H_6thread17LinearCombinationISK_Li1EffLNS1M_9ScaleType4KindE0ELNS_15FloatRoundStyleE2ESK_EENS1_15EpilogueDefaultEEEEEvvEEEEvNT_6ParamsE,@"STO_CUDA_ENTRY STV_DEFAULT"
_ZN7cutlass13device_kernelINS_4gemm6kernel13GemmUniversalIN4cute5tupleIJiiiiEEENS1_10collective13CollectiveMmaINS1_34MainloopSm90TmaGmmaWarpSpecializedILi11ENS5_IJNS4_1CILi4EEESB_NSA_ILi1EEEEEENS1_35KernelTmaWarpSpecializedCooperativeEEENS5_IJNSA_ILi256EEENSA_ILi64EEENSA_ILi32EEEEEENS_10bfloat16_tENS5_IJlSC_lEEESK_SL_NS4_8TiledMMAINS4_8MMA_AtomIJNS4_4SM904GMMA27MMA_64x64x16_F32BF16BF16_SSILNSP_5MajorE0ELSR_0ELNSP_7ScaleInE1ELSS_1EEEEEENS4_6LayoutINS5_IJNSA_ILi2EEESC_SC_EEENS5_IJSC_NSA_ILi0EEESY_EEEEENS5_IJNS4_10UnderscoreES11_S11_EEEEENS4_23SM90_TMA_LOAD_MULTICASTENS4_14ComposedLayoutINS4_7SwizzleILi2ELi4ELi3EEENS4_18smem_ptr_flag_bitsILi16EEENSV_INS5_IJNSA_ILi8EEESI_EEENS5_IJSI_SC_EEEEEEEvNS4_8identityES14_S1E_vS1F_EENS_8epilogue10collective6detail29Sm90TmaWarpSpecializedAdapterINS1I_15DefaultEpilogueISK_SL_SL_NS1H_6thread17LinearCombinationISK_Li1EffLNS1M_9ScaleType4KindE0ELNS_15FloatRoundStyleE2ESK_EENS1_15EpilogueDefaultEEEEEvvEEEEvNT_6ParamsE:
[----:B------:R-:W0:Y:S01]  /*0000*/  LDC R1, c[0x0][0x28] ;  /* 0x00000a00ff017b82 */ /* 0x000e220000000800 */
[----:B------:R-:W1:Y:S01]  /*0010*/  S2R R98, SR_TID.X ;  /* 0x0000000000627919 */ /* 0x000e620000002100 */
[----:B------:R-:W-:Y:S01]  /*0020*/  ELECT P0, URZ, PT ;  /* 0x00000000003f782f */ /* 0x000fe20003800000 */
[----:B------:R-:W-:Y:S01]  /*0030*/  BSSY B0, `(.L_x_0) ;  /* 0x000000f000007945 */ /* 0x000fe20003800000 */
[--C-:B-1----:R-:W-:Y:S02]  /*0040*/  SHF.R.U32.HI R0, RZ, 0x5, R98.reuse ;  /* 0x00000005ff007819 */ /* 0x102fe40000011662 */
[----:B------:R-:W-:-:S03]  /*0050*/  SHF.R.U32.HI R7, RZ, 0x7, R98 ;  /* 0x00000007ff077819 */ /* 0x000fc60000011662 */
[----:B------:R-:W1:Y:S04]  /*0060*/  SHFL.IDX PT, R3, R0, RZ, 0x1f ;  /* 0x00001fff00037589 */ /* 0x000e6800000e0000 */
[----:B------:R2:W3:Y:S01]  /*0070*/  SHFL.IDX PT, R2, R7, RZ, 0x1f ;  /* 0x00001fff07027589 */ /* 0x0004e200000e0000 */
[----:B-1----:R-:W-:-:S13]  /*0080*/  ISETP.NE.OR P0, PT, R3, RZ, !P0 ;  /* 0x000000ff0300720c */ /* 0x002fda0004705670 */
[----:B0-23--:R-:W-:Y:S05]  /*0090*/  @P0 BRA `(.L_x_1) ;  /* 0x0000000000200947 */ /* 0x00dfea0003800000 */
[----:B------:R-:W-:Y:S02]  /*00a0*/  ULDC.64 UR4, c[0x0][0x198] ;  /* 0x0000660000047ab9 */ /* 0x000fe40000000a00 */
[----:B------:R-:W-:Y:S02]  /*00b0*/  UIADD3 UR6, UP0, UR4, 0xf0, URZ ;  /* 0x000000f004067890 */ /* 0x000fe4000ff1e03f */
[----:B------:R-:W-:Y:S02]  /*00c0*/  UIADD3 UR4, UP1, UR4, 0x1f0, URZ ;  /* 0x000001f004047890 */ /* 0x000fe4000ff3e03f */
[----:B------:R-:W-:Y:S02]  /*00d0*/  UIADD3.X UR7, URZ, UR5, URZ, UP0, !UPT ;  /* 0x000000053f077290 */ /* 0x000fe400087fe43f */
[----:B------:R-:W-:-:S07]  /*00e0*/  UIADD3.X UR5, URZ, UR5, URZ, UP1, !UPT ;  /* 0x000000053f057290 */ /* 0x000fce0008ffe43f */
[----:B------:R0:W-:Y:S02]  /*00f0*/  UTMACCTL.PF [UR6] ;  /* 0x00000000060079b9 */ /* 0x0001e40008040000 */
[----:B------:R0:W-:Y:S02]  /*0100*/  UTMACCTL.PF [UR4] ;  /* 0x00000000040079b9 */ /* 0x0001e40008040000 */
[----:B0-----:R-:W-:Y:S01]  /*0110*/  NOP ;  /* 0x0000000000007918 */ /* 0x001fe20000000000 */
.L_x_1:
[----:B------:R-:W-:Y:S05]  /*0120*/  BSYNC B0 ;  /* 0x0000000000007941 */ /* 0x000fea0003800000 */
.L_x_0:
[----:B------:R-:W0:Y:S01]  /*0130*/  SHFL.IDX PT, R5, R0, RZ, 0x1f ;  /* 0x00001fff00057589 */ /* 0x000e2200000e0000 */
[----:B------:R-:W-:-:S04]  /*0140*/  SHF.R.S32.HI R9, RZ, 0x1f, R98 ;  /* 0x0000001fff097819 */ /* 0x000fc80000011462 */
[----:B------:R-:W-:Y:S02]  /*0150*/  LEA.HI R9, R9, R98, RZ, 0x7 ;  /* 0x0000006209097211 */ /* 0x000fe400078f38ff */
[----:B0-----:R-:W-:-:S13]  /*0160*/  ISETP.NE.AND P0, PT, R5, RZ, PT ;  /* 0x000000ff0500720c */ /* 0x001fda0003f05270 */
[----:B------:R-:W-:Y:S05]  /*0170*/  @P0 BRA `(.L_x_2) ;  /* 0x00000000009c0947 */ /* 0x000fea0003800000 */
[----:B------:R-:W-:Y:S01]  /*0180*/  ELECT P0, URZ, PT ;  /* 0x00000000003f782f */ /* 0x000fe20003800000 */
[----:B------:R-:W-:-:S12]  /*0190*/  BSSY B0, `(.L_x_2) ;  /* 0x0000025000007945 */ /* 0x000fd80003800000 */
[----:B------:R-:W-:Y:S05]  /*01a0*/  @!P0 BRA `(.L_x_3) ;  /* 0x00000000008c8947 */ /* 0x000fea0003800000 */
[----:B------:R-:W0:Y:S01]  /*01b0*/  S2UR UR8, SR_CgaCtaId ;  /* 0x00000000000879c3 */ /* 0x000e220000008800 */
[----:B------:R-:W-:Y:S01]  /*01c0*/  UMOV UR4, 0x400 ;  /* 0x0000040000047882 */ /* 0x000fe20000000000 */
[----:B------:R-:W-:Y:S01]  /*01d0*/  UMOV UR5, 0x1 ;  /* 0x0000000100057882 */ /* 0x000fe20000000000 */
[----:B------:R-:W-:Y:S02]  /*01e0*/  UMOV UR6, 0xe ;  /* 0x0000000e00067882 */ /* 0x000fe40000000000 */
[----:B------:R-:W-:-:S04]  /*01f0*/  UIADD3 UR6, -UR6, 0x100000, URZ ;  /* 0x0010000006067890 */ /* 0x000fc8000fffe13f */
[----:B------:R-:W-:Y:S02]  /*0200*/  USHF.L.U32 UR7, UR6, 0xb, URZ ;  /* 0x0000000b06077899 */ /* 0x000fe4000800063f */
[----:B------:R-:W-:Y:S02]  /*0210*/  USHF.L.U32 UR6, UR6, 0x1, URZ ;  /* 0x0000000106067899 */ /* 0x000fe4000800063f */
[----:B0-----:R-:W-:Y:S02]  /*0220*/  ULEA UR8, UR8, UR4, 0x18 ;  /* 0x0000000408087291 */ /* 0x001fe4000f8ec03f */
[----:B------:R-:W-:-:S04]  /*0230*/  UIADD3 UR4, -UR5, 0x100000, URZ ;  /* 0x0010000005047890 */ /* 0x000fc8000fffe13f */
[----:B------:R-:W-:Y:S02]  /*0240*/  USHF.L.U32 UR5, UR4, 0xb, URZ ;  /* 0x0000000b04057899 */ /* 0x000fe4000800063f */
[----:B------:R-:W-:Y:S01]  /*0250*/  USHF.L.U32 UR4, UR4, 0x1, URZ ;  /* 0x0000000104047899 */ /* 0x000fe2000800063f */
[----:B------:R-:W0:Y:S11]  /*0260*/  FENCE.VIEW.ASYNC.S ;  /* 0x00000000000073c6 */ /* 0x000e360000000000 */
[----:B0-----:R0:W1:Y:S01]  /*0270*/  SYNCS.EXCH.64 URZ, [UR8], UR4 ;  /* 0x00000004083f75b2 */ /* 0x0010620008000100 */
[----:B------:R0:W2:Y:S01]  /*0280*/  SYNCS.EXCH.64 URZ, [UR8+0x58], UR6 ;  /* 0x00005806083f75b2 */ /* 0x0000a20008000100 */
[----:B------:R0:W3:Y:S01]  /*0290*/  SYNCS.EXCH.64 URZ, [UR8+0x8], UR4 ;  /* 0x00000804083f75b2 */ /* 0x0000e20008000100 */
[----:B------:R0:W4:Y:S01]  /*02a0*/  SYNCS.EXCH.64 URZ, [UR8+0x60], UR6 ;  /* 0x00006006083f75b2 */ /* 0x0001220008000100 */
[----:B------:R0:W0:Y:S01]  /*02b0*/  SYNCS.EXCH.64 URZ, [UR8+0x10], UR4 ;  /* 0x00001004083f75b2 */ /* 0x0000220008000100 */
        /* <DEDUP_REMOVED lines=17> */
[----:B------:R-:W-:Y:S01]  /*03d0*/  NOP ;  /* 0x0000000000007918 */ /* 0x000fe20000000000 */
.L_x_3:
[----:B0-----:R-:W-:Y:S05]  /*03e0*/  BSYNC B0 ;  /* 0x0000000000007941 */ /* 0x001fea0003800000 */
.L_x_2:
[----:B------:R-:W0:Y:S01]  /*03f0*/  S2UR UR8, SR_CTAID.X ;  /* 0x00000000000879c3 */ /* 0x000e220000002500 */
[----:B------:R-:W-:Y:S01]  /*0400*/  LOP3.LUT R9, R9, 0xffffff80, RZ, 0xc0, !PT ;  /* 0xffffff8009097812 */ /* 0x000fe200078ec0ff */
[----:B------:R-:W5:Y:S01]  /*0410*/  SHFL.IDX PT, R0, R0, RZ, 0x1f ;  /* 0x00001fff00007589 */ /* 0x000f6200000e0000 */
[----:B------:R-:W-:Y:S01]  /*0420*/  SHF.R.S32.HI R10, RZ, 0x1f, R5 ;  /* 0x0000001fff0a7819 */ /* 0x000fe20000011405 */
[----:B------:R-:W-:Y:S01]  /*0430*/  ULDC UR4, c[0x0][0x150] ;  /* 0x0000540000047ab9 */ /* 0x000fe20000000800 */
[----:B------:R-:W-:Y:S01]  /*0440*/  ELECT P0, URZ, PT ;  /* 0x00000000003f782f */ /* 0x000fe20003800000 */
[----:B------:R-:W-:Y:S01]  /*0450*/  IMAD.IADD R8, R98, 0x1, -R9 ;  /* 0x0000000162087824 */ /* 0x000fe200078e0a09 */
[----:B------:R-:W1:Y:S01]  /*0460*/  S2R R4, SR_CTAID.Y ;  /* 0x0000000000047919 */ /* 0x000e620000002600 */
[----:B------:R-:W-:Y:S01]  /*0470*/  LEA.HI R10, R10, R5, RZ, 0x2 ;  /* 0x000000050a0a7211 */ /* 0x000fe200078f10ff */
[----:B------:R-:W2:Y:S01]  /*0480*/  LDC R12, c[0x0][0x144] ;  /* 0x00005100ff0c7b82 */ /* 0x000ea20000000800 */
[----:B------:R-:W-:Y:S01]  /*0490*/  NOP ;  /* 0x0000000000007918 */ /* 0x000fe20000000000 */
[----:B------:R-:W-:Y:S01]  /*04a0*/  SHF.R.S32.HI R9, RZ, 0x1f, R8 ;  /* 0x0000001fff097819 */ /* 0x000fe20000011408 */
[----:B------:R-:W-:Y:S01]  /*04b0*/  NOP ;  /* 0x0000000000007918 */ /* 0x000fe20000000000 */
[----:B------:R-:W-:Y:S01]  /*04c0*/  LOP3.LUT R10, R10, 0x3ffffffc, RZ, 0xc0, !PT ;  /* 0x3ffffffc0a0a7812 */ /* 0x000fe200078ec0ff */
[----:B------:R-:W-:Y:S01]  /*04d0*/  IMAD.MOV.U32 R22, RZ, RZ, 0x1 ;  /* 0x00000001ff167424 */ /* 0x000fe200078e00ff */
[----:B------:R-:W-:-:S02]  /*04e0*/  LEA.HI R9, R9, R8, RZ, 0x3 ;  /* 0x0000000809097211 */ /* 0x000fc400078f18ff */
[----:B------:R-:W3:Y:S01]  /*04f0*/  LDC R13, c[0x0][0x140] ;  /* 0x00005000ff0d7b82 */ /* 0x000ee20000000800 */
[----:B------:R-:W-:Y:S01]  /*0500*/  IMAD.IADD R10, R5, 0x1, -R10 ;  /* 0x00000001050a7824 */ /* 0x000fe200078e0a0a */
[--C-:B------:R-:W-:Y:S02]  /*0510*/  SHF.R.S32.HI R6, RZ, 0x3, R9.reuse ;  /* 0x00000003ff067819 */ /* 0x100fe40000011409 */
[----:B------:R-:W-:Y:S02]  /*0520*/  SHF.R.S32.HI R9, RZ, 0x1f, R9 ;  /* 0x0000001fff097819 */ /* 0x000fe40000011409 */
[----:B------:R-:W-:Y:S02]  /*0530*/  ISETP.NE.AND P3, PT, R2, RZ, PT ;  /* 0x000000ff0200720c */ /* 0x000fe40003f65270 */
[----:B0-----:R-:W-:Y:S02]  /*0540*/  I2FP.F32.U32 R11, UR8 ;  /* 0x00000008000b7c45 */ /* 0x001fe40008201000 */
[----:B------:R-:W-:-:S02]  /*0550*/  LEA.HI R9, R9, R6, RZ, 0x2 ;  /* 0x0000000609097211 */ /* 0x000fc400078f10ff */
[----:B-----5:R-:W-:Y:S01]  /*0560*/  ISETP.NE.OR P0, PT, R0, RZ, !P0 ;  /* 0x000000ff0000720c */ /* 0x020fe20004705670 */
[----:B------:R-:W-:Y:S01]  /*0570*/  FMUL R11, R11, UR4 ;  /* 0x000000040b0b7c20 */ /* 0x000fe20008400000 */
[----:B------:R-:W-:Y:S01]  /*0580*/  LOP3.LUT R9, R9, 0xfffffffc, RZ, 0xc0, !PT ;  /* 0xfffffffc09097812 */ /* 0x000fe200078ec0ff */
[----:B------:R-:W-:Y:S01]  /*0590*/  ULDC UR4, c[0x0][0x154] ;  /* 0x0000550000047ab9 */ /* 0x000fe20000000800 */
[----:B------:R-:W-:-:S03]  /*05a0*/  SHF.R.S32.HI R0, RZ, 0x1f, R3 ;  /* 0x0000001fff007819 */ /* 0x000fc60000011403 */
[----:B------:R-:W0:Y:S01]  /*05b0*/  F2I.U32.TRUNC.NTZ R11, R11 ;  /* 0x0000000b000b7305 */ /* 0x000e22000020f000 */
[----:B------:R-:W-:Y:S01]  /*05c0*/  IMAD.IADD R9, R6, 0x1, -R9 ;  /* 0x0000000106097824 */ /* 0x000fe200078e0a09 */
[----:B------:R-:W-:-:S03]  /*05d0*/  LEA.HI R0, R0, R3, RZ, 0x2 ;  /* 0x0000000300007211 */ /* 0x000fc600078f10ff */
[----:B------:R-:W-:Y:S01]  /*05e0*/  IMAD R10, R10, 0x4, R9 ;  /* 0x000000040a0a7824 */ /* 0x000fe200078e0209 */
[----:B------:R-:W-:Y:S01]  /*05f0*/  VOTEU.ALL UP0, P0 ;  /* 0x00000000003f7886 */ /* 0x000fe20000000000 */
[----:B------:R-:W-:Y:S01]  /*0600*/  LOP3.LUT R0, R0, 0xfffffffc, RZ, 0xc0, !PT ;  /* 0xfffffffc00007812 */ /* 0x000fe200078ec0ff */
[----:B------:R-:W-:Y:S01]  /*0610*/  VOTEU.ALL UP1, P0 ;  /* 0x00000000003f7886 */ /* 0x000fe20000020000 */
[C---:B------:R-:W-:Y:S01]  /*0620*/  IMAD.SHL.U32 R19, R10.reuse, 0x4, RZ ;  /* 0x000000040a137824 */ /* 0x040fe200078e00ff */
[----:B------:R-:W-:Y:S01]  /*0630*/  SHF.R.S32.HI R9, RZ, 0x1f, R10 ;  /* 0x0000001fff097819 */ /* 0x000fe2000001140a */
[----:B------:R-:W5:Y:S01]  /*0640*/  @!UP0 S2UR UR7, SR_CgaCtaId ;  /* 0x00000000000789c3 */ /* 0x000f620000008800 */
[----:B------:R-:W-:Y:S01]  /*0650*/  IMAD.IADD R3, R3, 0x1, -R0 ;  /* 0x0000000103037824 */ /* 0x000fe200078e0a00 */
[----:B------:R-:W-:Y:S01]  /*0660*/  @!UP0 UMOV UR6, 0x400 ;  /* 0x0000040000068882 */ /* 0x000fe20000000000 */
[----:B------:R-:W-:Y:S01]  /*0670*/  LEA.HI R9, R9, R10, RZ, 0x2 ;  /* 0x0000000a09097211 */ /* 0x000fe200078f10ff */
[----:B0-----:R-:W-:Y:S01]  /*0680*/  IMAD.MOV R15, RZ, RZ, -R11 ;  /* 0x000000ffff0f7224 */ /* 0x001fe200078e0a0b */
[----:B------:R-:W-:-:S02]  /*0690*/  LOP3.LUT R19, R10, 0xc, R19, 0x78, !PT ;  /* 0x0000000c0a137812 */ /* 0x000fc400078e7813 */
[----:B------:R-:W-:Y:S01]  /*06a0*/  LOP3.LUT R11, R9, 0xfffffffc, RZ, 0xc0, !PT ;  /* 0xfffffffc090b7812 */ /* 0x000fe200078ec0ff */
[----:B--2---:R-:W-:Y:S01]  /*06b0*/  IMAD R6, R12, R15, UR8 ;  /* 0x000000080c067e24 */ /* 0x004fe2000f8e020f */
[----:B-1----:R-:W-:Y:S01]  /*06c0*/  I2FP.F32.U32 R12, R4 ;  /* 0x00000004000c7245 */ /* 0x002fe20000201000 */
[----:B------:R-:W0:Y:S01]  /*06d0*/  LDC R9, c[0x0][0x148] ;  /* 0x00005200ff097b82 */ /* 0x000e220000000800 */
[----:B------:R-:W-:Y:S01]  /*06e0*/  ISETP.NE.AND P1, PT, R3, 0x3, PT ;  /* 0x000000030300780c */ /* 0x000fe20003f25270 */
[----:B------:R-:W-:Y:S01]  /*06f0*/  IMAD.IADD R11, R10, 0x1, -R11 ;  /* 0x000000010a0b7824 */ /* 0x000fe200078e0a0b */
[----:B---3--:R-:W-:Y:S01]  /*0700*/  ISETP.EQ.U32.AND P2, PT, R13, 0x1, PT ;  /* 0x000000010d00780c */ /* 0x008fe20003f42070 */
[----:B------:R-:W-:Y:S01]  /*0710*/  FMUL R12, R12, UR4 ;  /* 0x000000040c0c7c20 */ /* 0x000fe20008400000 */
[----:B------:R-:W-:Y:S01]  /*0720*/  UMOV UR4, 0x20 ;  /* 0x0000002000047882 */ /* 0x000fe20000000000 */
[----:B------:R-:W-:Y:S01]  /*0730*/  ISETP.EQ.OR P1, PT, R3, RZ, !P1 ;  /* 0x000000ff0300720c */ /* 0x000fe20004f22670 */
[----:B------:R-:W-:-:S04]  /*0740*/  @!UP0 UIADD3 UR4, -UR4, 0x100000, URZ ;  /* 0x0010000004048890 */ /* 0x000fc8000fffe13f */
[----:B------:R-:W-:Y:S02]  /*0750*/  @!UP0 USHF.L.U32 UR5, UR4, 0xb, URZ ;  /* 0x0000000b04058899 */ /* 0x000fe4000800063f */
[----:B------:R-:W-:Y:S01]  /*0760*/  @!UP0 USHF.L.U32 UR4, UR4, 0x1, URZ ;  /* 0x0000000104048899 */ /* 0x000fe2000800063f */
[----:B------:R-:W-:Y:S01]  /*0770*/  ISETP.NE.AND P4, PT, R11, R6, PT ;  /* 0x000000060b00720c */ /* 0x000fe20003f85270 */
[----:B------:R-:W1:Y:S01]  /*0780*/  F2I.U32.TRUNC.NTZ R12, R12 ;  /* 0x0000000c000c7305 */ /* 0x000e62000020f000 */
[----:B------:R-:W-:Y:S01]  /*0790*/  ISETP.EQ.AND P1, PT, R2, RZ, P1 ;  /* 0x000000ff0200720c */ /* 0x000fe20000f22270 */
[----:B-----5:R-:W-:-:S03]  /*07a0*/  @!UP0 ULEA UR6, UR7, UR6, 0x18 ;  /* 0x0000000607068291 */ /* 0x020fc6000f8ec03f */
[----:B------:R-:W-:Y:S01]  /*07b0*/  SEL R18, RZ, 0x1, !P1 ;  /* 0x00000001ff127807 */ /* 0x000fe20004800000 */
[----:B------:R-:W-:Y:S01]  /*07c0*/  VOTEU.ALL UP0, P0 ;  /* 0x00000000003f7886 */ /* 0x000fe20000000000 */
[----:B------:R-:W-:Y:S01]  /*07d0*/  LOP3.LUT P0, RZ, R8, 0x7, RZ, 0xc0, !PT ;  /* 0x0000000708ff7812 */ /* 0x000fe2000780c0ff */
[----:B------:R-:W-:-:S04]  /*07e0*/  VIADD R8, R2, 0xffffffff ;  /* 0xffffffff02087836 */ /* 0x000fc80000000000 */
[----:B------:R-:W-:Y:S02]  /*07f0*/  @P4 SHF.R.S32.HI R0, RZ, 0x1f, R19 ;  /* 0x0000001fff004819 */ /* 0x000fe40000011413 */
[----:B------:R-:W-:Y:S01]  /*0800*/  ISETP.LT.U32.AND P0, PT, R19, 0x10, !P0 ;  /* 0x000000101300780c */ /* 0x000fe20004701070 */
[----:B-1----:R-:W-:Y:S01]  /*0810*/  IMAD.MOV R24, RZ, RZ, -R12 ;  /* 0x000000ffff187224 */ /* 0x002fe200078e0a0c */
[----:B------:R-:W-:Y:S01]  /*0820*/  @P4 LEA.HI R0, R0, R19, RZ, 0x2 ;  /* 0x0000001300004211 */ /* 0x000fe200078f10ff */
[----:B------:R-:W1:Y:S02]  /*0830*/  FENCE.VIEW.ASYNC.S ;  /* 0x00000000000073c6 */ /* 0x000e640000000000 */
[----:B-1----:R1:W2:Y:S01]  /*0840*/  @!UP0 SYNCS.EXCH.64 URZ, [UR6+0xc0], UR4 ;  /* 0x0000c004063f85b2 */ /* 0x0022a20008000100 */
[----:B------:R-:W-:Y:S01]  /*0850*/  ISETP.GE.U32.AND P6, PT, R8, 0x2, PT ;  /* 0x000000020800780c */ /* 0x000fe20003fc6070 */
[----:B0-----:R-:W-:Y:S01]  /*0860*/  IMAD R11, R9, R24, R4 ;  /* 0x00000018090b7224 */ /* 0x001fe200078e0204 */
[----:B------:R-:W-:-:S02]  /*0870*/  @P4 SHF.R.S32.HI R0, RZ, 0x2, R0 ;  /* 0x00000002ff004819 */ /* 0x000fc40000011400 */
[----:B------:R-:W-:Y:S02]  /*0880*/  SEL R18, R18, 0x2, P6 ;  /* 0x0000000212127807 */ /* 0x000fe40003000000 */
[----:B------:R-:W-:Y:S02]  /*0890*/  @P4 ISETP.NE.AND P5, PT, R0, R11, PT ;  /* 0x0000000b0000420c */ /* 0x000fe40003fa5270 */
[----:B------:R-:W-:Y:S02]  /*08a0*/  SEL R11, RZ, 0x1, !P0 ;  /* 0x00000001ff0b7807 */ /* 0x000fe40004000000 */
[----:B------:R-:W-:Y:S02]  /*08b0*/  @P4 SEL R22, RZ, 0x1, P5 ;  /* 0x00000001ff164807 */ /* 0x000fe40002800000 */
[----:B------:R-:W-:Y:S02]  /*08c0*/  LOP3.LUT R0, R98, 0x7f, RZ, 0xc0, !PT ;  /* 0x0000007f62007812 */ /* 0x000fe400078ec0ff */
[----:B------:R-:W-:Y:S01]  /*08d0*/  LOP3.LUT R22, R22, R11, RZ, 0xc0, !PT ;  /* 0x0000000b16167212 */ /* 0x000fe200078ec0ff */
[----:B------:R1:W0:Y:S01]  /*08e0*/  @!UP1 SYNCS.EXCH.64 URZ, [UR6+0xc8], UR4 ;  /* 0x0000c804063f95b2 */ /* 0x0002220008000100 */
[----:B------:R-:W-:Y:S01]  /*08f0*/  NOP ;  /* 0x0000000000007918 */ /* 0x000fe20000000000 */
[----:B-12---:R-:W-:Y:S05]  /*0900*/  @!P2 BRA `(.L_x_4) ;  /* 0x000000000008a947 */ /* 0x006fea0003800000 */
[----:B0---4-:R-:W-:Y:S01]  /*0910*/  UCGABAR_ARV ;  /* 0x00000000000079c7 */ /* 0x011fe20008000000 */
[----:B------:R-:W-:Y:S05]  /*0920*/  BRA `(.L_x_5) ;  /* 0x0000000000047947 */ /* 0x000fea0003800000 */
.L_x_4:
[----:B0---4-:R-:W-:Y:S01]  /*0930*/  NOP ;  /* 0x0000000000007918 */ /* 0x011fe20000000000 */
.L_x_5:
[----:B------:R-:W0:Y:S01]  /*0940*/  LDC R2, c[0x0][0x65c] ;  /* 0x00019700ff027b82 */ /* 0x000e220000000800 */
[----:B------:R-:W-:Y:S01]  /*0950*/  LOP3.LUT R5, R5, 0xfffff7ff, RZ, 0xc0, !PT ;  /* 0xfffff7ff05057812 */ /* 0x000fe200078ec0ff */
[----:B------:R-:W-:Y:S02]  /*0960*/  IMAD.U32 R10, RZ, RZ, UR8 ;  /* 0x00000008ff0a7e24 */ /* 0x000fe4000f8e00ff */
[----:B------:R-:W-:Y:S01]  /*0970*/  IMAD.MOV.U32 R11, RZ, RZ, RZ ;  /* 0x000000ffff0b7224 */ /* 0x000fe200078e00ff */
[----:B0-----:R-:W-:-:S13]  /*0980*/  ISETP.NE.AND P1, PT, R2, 0x1, PT ;  /* 0x000000010200780c */ /* 0x001fda0003f25270 */
[----:B------:R-:W0:Y:S01]  /*0990*/  @P1 LDC R17, c[0x0][0x10] ;  /* 0x00000400ff111b82 */ /* 0x000e220000000800 */
[----:B------:R-:W-:Y:S01]  /*09a0*/  @P1 LOP3.LUT R5, R5, 0x800, RZ, 0xfc, !PT ;  /* 0x0000080005051812 */ /* 0x000fe200078efcff */
[----:B------:R-:W-:Y:S02]  /*09b0*/  @P1 IMAD.MOV.U32 R5, RZ, RZ, RZ ;  /* 0x000000ffff051224 */ /* 0x000fe400078e00ff */
[----:B------:R-:W-:-:S04]  /*09c0*/  @P1 IMAD.MOV.U32 R15, RZ, RZ, RZ ;  /* 0x000000ffff0f1224 */ /* 0x000fc800078e00ff */
[----:B------:R-:W1:Y:S01]  /*09d0*/  @!P1 LDC R13, c[0x0][0xc] ;  /* 0x00000300ff0d9b82 */ /* 0x000e620000000800 */
[----:B------:R-:W-:Y:S01]  /*09e0*/  ULDC UR4, c[0x0][0xc] ;  /* 0x0000030000047ab9 */ /* 0x000fe20000000800 */
[----:B------:R-:W-:Y:S01]  /*09f0*/  ULDC UR5, c[0x0][0x10] ;  /* 0x0000040000057ab9 */ /* 0x000fe20000000800 */
[----:B------:R-:W-:Y:S01]  /*0a00*/  ULDC UR6, c[0x0][0x14] ;  /* 0x0000050000067ab9 */ /* 0x000fe20000000800 */
[----:B------:R-:W-:-:S04]  /*0a10*/  UIMAD.WIDE.U32 UR4, UR4, UR5, URZ ;  /* 0x00000005040472a5 */ /* 0x000fc8000f8e003f */
[----:B------:R-:W-:Y:S02]  /*0a20*/  UIMAD.WIDE.U32 UR36, UR4, UR6, URZ ;  /* 0x00000006042472a5 */ /* 0x000fe4000f8e003f */
[----:B------:R-:W-:-:S04]  /*0a30*/  UIMAD UR42, UR5, UR6, URZ ;  /* 0x00000006052a72a4 */ /* 0x000fc8000f8e023f */
[----:B------:R-:W-:Y:S01]  /*0a40*/  UIADD3 UR42, UR37, UR42, URZ ;  /* 0x0000002a252a7290 */ /* 0x000fe2000fffe03f */
[----:B0-----:R-:W-:-:S04]  /*0a50*/  @P1 IMAD.WIDE.U32 R16, R17, UR8, R4 ;  /* 0x0000000811101c25 */ /* 0x001fc8000f8e0004 */
[----:B------:R-:W-:Y:S02]  /*0a60*/  @P1 IMAD.IADD R17, R17, 0x1, R15 ;  /* 0x0000000111111824 */ /* 0x000fe400078e020f */
[----:B-1----:R-:W-:-:S04]  /*0a70*/  @!P1 IMAD.WIDE.U32 R10, R4, R13, R10 ;  /* 0x0000000d040a9225 */ /* 0x002fc800078e000a */
[----:B------:R-:W-:Y:S02]  /*0a80*/  @!P1 IMAD.MOV.U32 R16, RZ, RZ, R10 ;  /* 0x000000ffff109224 */ /* 0x000fe400078e000a */
[----:B------:R-:W-:Y:S01]  /*0a90*/  @!P1 IMAD.MOV.U32 R17, RZ, RZ, R11 ;  /* 0x000000ffff119224 */ /* 0x000fe200078e000b */
[----:B------:R-:W-:Y:S06]  /*0aa0*/  @!P2 BRA `(.L_x_6) ;  /* 0x00000000000ca947 */ /* 0x000fec0003800000 */
[----:B------:R-:W-:Y:S01]  /*0ab0*/  UCGABAR_WAIT ;  /* 0x0000000000007dc7 */ /* 0x000fe20008000000 */
[----:B------:R-:W-:Y:S01]  /*0ac0*/  CCTL.IVALL ;  /* 0x00000000ff00798f */ /* 0x000fe20002000000 */
[----:B------:R-:W-:Y:S05]  /*0ad0*/  BRA `(.L_x_7) ;  /* 0x0000000000047947 */ /* 0x000fea0003800000 */
.L_x_6:
[----:B------:R-:W-:Y:S06]  /*0ae0*/  BAR.SYNC.DEFER_BLOCKING 0x0 ;  /* 0x0000000000007b1d */ /* 0x000fec0000010000 */
.L_x_7:
[----:B------:R-:W-:Y:S05]  /*0af0*/  @!P3 BRA `(.L_x_8) ;  /* 0x00000068008cb947 */ /* 0x000fea0003800000 */
[----:B------:R-:W-:-:S13]  /*0b00*/  ISETP.GT.U32.AND P0, PT, R8, 0x1, PT ;  /* 0x000000010800780c */ /* 0x000fda0003f04070 */
[----:B------:R-:W-:Y:S05]  /*0b10*/  @P0 EXIT ;  /* 0x000000000000094d */ /* 0x000fea0003800000 */
[----:B------:R-:W-:Y:S01]  /*0b20*/  ULDC.64 UR4, c[0x0][0x650] ;  /* 0x0001940000047ab9 */ /* 0x000fe20000000a00 */
[----:B------:R-:W-:Y:S01]  /*0b30*/  PRMT R3, RZ, 0x7610, R3 ;  /* 0x00007610ff037816 */ /* 0x000fe20000000003 */
[----:B------:R-:W-:Y:S01]  /*0b40*/  IMAD.MOV.U32 R109, RZ, RZ, -0x1 ;  /* 0xffffffffff6d7424 */ /* 0x000fe200078e00ff */
[----:B------:R-:W-:Y:S01]  /*0b50*/  ISETP.GE.U32.AND P0, PT, R16, UR4, PT ;  /* 0x0000000410007c0c */ /* 0x000fe2000bf06070 */
[----:B------:R-:W-:Y:S02]  /*0b60*/  IMAD.MOV.U32 R102, RZ, RZ, -0x1 ;  /* 0xffffffffff667424 */ /* 0x000fe400078e00ff */
[----:B------:R-:W-:Y:S01]  /*0b70*/  IMAD.MOV.U32 R23, RZ, RZ, -0x1 ;  /* 0xffffffffff177424 */ /* 0x000fe200078e00ff */
[----:B------:R-:W-:-:S13]  /*0b80*/  ISETP.GE.U32.AND.EX P0, PT, R17, UR5, PT, P0 ;  /* 0x0000000511007c0c */ /* 0x000fda000bf06100 */
[----:B------:R-:W-:Y:S05]  /*0b90*/  @P0 BRA `(.L_x_9) ;  /* 0x00000004002c0947 */ /* 0x000fea0003800000 */
[----:B------:R-:W0:Y:S01]  /*0ba0*/  LDC.64 R26, c[0x0][0x628] ;  /* 0x00018a00ff1a7b82 */ /* 0x000e220000000a00 */
[----:B------:R-:W-:Y:S02]  /*0bb0*/  IMAD.MOV.U32 R10, RZ, RZ, R16 ;  /* 0x000000ffff0a7224 */ /* 0x000fe400078e0010 */
[----:B------:R-:W-:-:S05]  /*0bc0*/  IMAD.MOV.U32 R11, RZ, RZ, R17 ;  /* 0x000000ffff0b7224 */ /* 0x000fca00078e0011 */
[----:B------:R-:W1:Y:S08]  /*0bd0*/  LDC R8, c[0x0][0x630] ;  /* 0x00018c00ff087b82 */ /* 0x000e700000000800 */
[----:B------:R-:W2:Y:S01]  /*0be0*/  LDC.64 R28, c[0x0][0x620] ;  /* 0x00018800ff1c7b82 */ /* 0x000ea20000000a00 */
[----:B0-----:R-:W-:-:S04]  /*0bf0*/  ISETP.NE.U32.AND P0, PT, R26, RZ, PT ;  /* 0x000000ff1a00720c */ /* 0x001fc80003f05070 */
[----:B------:R-:W-:-:S13]  /*0c00*/  ISETP.NE.AND.EX P0, PT, R27, RZ, PT, P0 ;  /* 0x000000ff1b00720c */ /* 0x000fda0003f05300 */
[----:B-12---:R-:W-:Y:S05]  /*0c10*/  @!P0 BRA `(.L_x_10) ;  /* 0x0000000000288947 */ /* 0x006fea0003800000 */
[----:B------:R-:W0:Y:S02]  /*0c20*/  LDC R3, c[0x0][0x634] ;  /* 0x00018d00ff037b82 */ /* 0x000e240000000800 */
[----:B0-----:R-:W-:-:S05]  /*0c30*/  IADD3 R3, P0, R16, R3, RZ ;  /* 0x0000000310037210 */ /* 0x001fca0007f1e0ff */
[----:B------:R-:W-:-:S04]  /*0c40*/  IMAD.X R21, RZ, RZ, R17, P0 ;  /* 0x000000ffff157224 */ /* 0x000fc800000e0611 */
[----:B------:R-:W-:-:S04]  /*0c50*/  IMAD.WIDE.U32 R10, R21, R26, RZ ;  /* 0x0000001a150a7225 */ /* 0x000fc800078e00ff */
[----:B------:R-:W-:-:S04]  /*0c60*/  IMAD.WIDE.U32 R12, P0, R3, R27, R10 ;  /* 0x0000001b030c7225 */ /* 0x000fc8000780000a */
[----:B------:R-:W-:-:S04]  /*0c70*/  IMAD.WIDE.U32 R10, R3, R26, RZ ;  /* 0x0000001a030a7225 */ /* 0x000fc800078e00ff */
[----:B------:R-:W-:Y:S01]  /*0c80*/  IMAD.X R15, RZ, RZ, RZ, P0 ;  /* 0x000000ffff0f7224 */ /* 0x000fe200000e06ff */
[----:B------:R-:W-:Y:S01]  /*0c90*/  IADD3 RZ, P0, R11, R12, RZ ;  /* 0x0000000c0bff7210 */ /* 0x000fe20007f1e0ff */
[----:B------:R-:W-:-:S04]  /*0ca0*/  IMAD.MOV.U32 R14, RZ, RZ, R13 ;  /* 0x000000ffff0e7224 */ /* 0x000fc800078e000d */
[----:B------:R-:W-:-:S08]  /*0cb0*/  IMAD.WIDE.U32.X R10, R21, R27, R14, P0 ;  /* 0x0000001b150a7225 */ /* 0x000fd000000e040e */
.L_x_10:
[----:B------:R-:W0:Y:S01]  /*0cc0*/  LDC.64 R32, c[0x0][0x640] ;  /* 0x00019000ff207b82 */ /* 0x000e220000000a00 */
[--C-:B------:R-:W-:Y:S01]  /*0cd0*/  SHF.R.U64 R27, R10, R8, R11.reuse ;  /* 0x000000080a1b7219 */ /* 0x100fe2000000120b */
[----:B------:R-:W-:Y:S01]  /*0ce0*/  IMAD R31, R9, R24, R4 ;  /* 0x00000018091f7224 */ /* 0x000fe200078e0204 */
[----:B------:R-:W-:Y:S01]  /*0cf0*/  SHF.R.U32.HI R3, RZ, R8, R11 ;  /* 0x00000008ff037219 */ /* 0x000fe2000001160b */
[----:B------:R-:W-:Y:S01]  /*0d00*/  IMAD.MOV.U32 R23, RZ, RZ, 0x1 ;  /* 0x00000001ff177424 */ /* 0x000fe200078e00ff */
[----:B------:R-:W-:-:S03]  /*0d10*/  IADD3 R5, P0, RZ, -R27, RZ ;  /* 0x8000001bff057210 */ /* 0x000fc60007f1e0ff */
[----:B------:R-:W1:Y:S02]  /*0d20*/  LDC R12, c[0x0][0x618] ;  /* 0x00018600ff0c7b82 */ /* 0x000e640000000800 */
[----:B------:R-:W-:Y:S02]  /*0d30*/  IMAD.X R3, RZ, RZ, ~R3, P0 ;  /* 0x000000ffff037224 */ /* 0x000fe400000e0e03 */
[----:B------:R-:W-:-:S04]  /*0d40*/  IMAD.WIDE.U32 R10, R5, R28, R16 ;  /* 0x0000001c050a7225 */ /* 0x000fc800078e0010 */
[----:B------:R-:W2:Y:S01]  /*0d50*/  LDC R20, c[0x0][0x608] ;  /* 0x00018200ff147b82 */ /* 0x000ea20000000800 */
[----:B------:R-:W-:Y:S02]  /*0d60*/  IMAD R8, R3, R28, RZ ;  /* 0x0000001c03087224 */ /* 0x000fe400078e02ff */
[----:B------:R-:W-:Y:S02]  /*0d70*/  IMAD.MOV.U32 R3, RZ, RZ, -0x1 ;  /* 0xffffffffff037424 */ /* 0x000fe400078e00ff */
[----:B------:R-:W-:-:S03]  /*0d80*/  IMAD R5, R5, R29, R8 ;  /* 0x0000001d05057224 */ /* 0x000fc600078e0208 */
[----:B------:R-:W3:Y:S01]  /*0d90*/  LDC R30, c[0x0][0x658] ;  /* 0x00019600ff1e7b82 */ /* 0x000ee20000000800 */
[----:B------:R-:W-:Y:S01]  /*0da0*/  IMAD.IADD R5, R11, 0x1, R5 ;  /* 0x000000010b057824 */ /* 0x000fe200078e0205 */
[----:B0-----:R-:W-:-:S04]  /*0db0*/  ISETP.NE.U32.AND P0, PT, R32, RZ, PT ;  /* 0x000000ff2000720c */ /* 0x001fc80003f05070 */
[----:B------:R-:W-:Y:S02]  /*0dc0*/  ISETP.NE.AND.EX P0, PT, R33, RZ, PT, P0 ;  /* 0x000000ff2100720c */ /* 0x000fe40003f05300 */
[----:B------:R-:W0:Y:S01]  /*0dd0*/  LDC R26, c[0x0][0x600] ;  /* 0x00018000ff1a7b82 */ /* 0x000e220000000800 */
[-CC-:B-1----:R-:W-:Y:S02]  /*0de0*/  SHF.R.U64 R14, R10, R12.reuse, R5.reuse ;  /* 0x0000000c0a0e7219 */ /* 0x182fe40000001205 */
[----:B------:R-:W-:-:S05]  /*0df0*/  SHF.R.U32.HI R5, RZ, R12, R5 ;  /* 0x0000000cff057219 */ /* 0x000fca0000011605 */
[----:B------:R-:W1:Y:S01]  /*0e00*/  LDC R15, c[0x0][0x648] ;  /* 0x00019200ff0f7b82 */ /* 0x000e620000000800 */
[-CC-:B--2---:R-:W-:Y:S02]  /*0e10*/  SHF.R.U64 R29, R14, R20.reuse, R5.reuse ;  /* 0x000000140e1d7219 */ /* 0x184fe40000001205 */
[----:B------:R-:W-:-:S05]  /*0e20*/  SHF.R.U32.HI R5, RZ, R20, R5 ;  /* 0x00000014ff057219 */ /* 0x000fca0000011605 */
[----:B------:R-:W2:Y:S01]  /*0e30*/  LDC R21, c[0x0][0x638] ;  /* 0x00018e00ff157b82 */ /* 0x000ea20000000800 */
[-CC-:B---3--:R-:W-:Y:S02]  /*0e40*/  SHF.R.U64 R20, R29, R30.reuse, R5.reuse ;  /* 0x0000001e1d147219 */ /* 0x188fe40000001205 */
[-C--:B------:R-:W-:Y:S02]  /*0e50*/  SHF.L.U32 R3, R3, R30.reuse, RZ ;  /* 0x0000001e03037219 */ /* 0x080fe400000006ff */
[----:B------:R-:W-:Y:S01]  /*0e60*/  SHF.R.U32.HI R5, RZ, R30, R5 ;  /* 0x0000001eff057219 */ /* 0x000fe20000011605 */
[----:B------:R-:W-:Y:S01]  /*0e70*/  IMAD.MOV.U32 R4, RZ, RZ, R20 ;  /* 0x000000ffff047224 */ /* 0x000fe200078e0014 */
[----:B------:R-:W-:Y:S01]  /*0e80*/  LOP3.LUT R12, RZ, R3, RZ, 0x33, !PT ;  /* 0x00000003ff0c7212 */ /* 0x000fe200078e33ff */
[----:B------:R-:W3:Y:S01]  /*0e90*/  LDC R25, c[0x0][0x610] ;  /* 0x00018400ff197b82 */ /* 0x000ee20000000800 */
[----:B------:R-:W-:Y:S05]  /*0ea0*/  @!P0 BRA `(.L_x_11) ;  /* 0x0000000000288947 */ /* 0x000fea0003800000 */
[----:B------:R-:W4:Y:S02]  /*0eb0*/  LDC R3, c[0x0][0x64c] ;  /* 0x00019300ff037b82 */ /* 0x000f240000000800 */
[----:B----4-:R-:W-:-:S05]  /*0ec0*/  IADD3 R3, P0, R20, R3, RZ ;  /* 0x0000000314037210 */ /* 0x010fca0007f1e0ff */
        /* <DEDUP_REMOVED lines=8> */
.L_x_11:
[----:B-1----:R-:W-:Y:S01]  /*0f50*/  SHF.R.U64 R4, R4, R15, R5 ;  /* 0x0000000f04047219 */ /* 0x002fe20000001205 */
[----:B0-----:R-:W-:Y:S01]  /*0f60*/  VIADD R5, R26, 0xffffffff ;  /* 0xffffffff1a057836 */ /* 0x001fe20000000000 */
[----:B------:R-:W-:Y:S01]  /*0f70*/  SHF.L.U32 R3, R23, R30, RZ ;  /* 0x0000001e17037219 */ /* 0x000fe200000006ff */
[----:B------:R-:W-:Y:S01]  /*0f80*/  IMAD.MOV.U32 R23, RZ, RZ, R27 ;  /* 0x000000ffff177224 */ /* 0x000fe200078e001b */
[----:B------:R-:W-:Y:S01]  /*0f90*/  LOP3.LUT R12, R29, R12, RZ, 0xc0, !PT ;  /* 0x0000000c1d0c7212 */ /* 0x000fe200078ec0ff */
[----:B------:R-:W-:Y:S01]  /*0fa0*/  IMAD.MOV R8, RZ, RZ, -R4 ;  /* 0x000000ffff087224 */ /* 0x000fe200078e0a04 */
[----:B------:R-:W-:Y:S02]  /*0fb0*/  SEL R6, R6, R31, !P1 ;  /* 0x0000001f06067207 */ /* 0x000fe40004800000 */
[----:B------:R-:W-:Y:S01]  /*0fc0*/  LOP3.LUT R5, R14, R5, RZ, 0xc0, !PT ;  /* 0x000000050e057212 */ /* 0x000fe200078ec0ff */
[----:B------:R-:W-:Y:S02]  /*0fd0*/  IMAD R9, R3, R4, R12 ;  /* 0x0000000403097224 */ /* 0x000fe400078e020c */
[----:B--2---:R-:W-:-:S02]  /*0fe0*/  IMAD R3, R8, R21, R20 ;  /* 0x0000001508037224 */ /* 0x004fc400078e0214 */
[----:B---3--:R-:W-:Y:S02]  /*0ff0*/  IMAD R6, R9, R25, R6 ;  /* 0x0000001909067224 */ /* 0x008fe400078e0206 */
[----:B------:R-:W-:Y:S02]  /*1000*/  IMAD R109, R3, R26, R5 ;  /* 0x0000001a036d7224 */ /* 0x000fe400078e0205 */
[----:B------:R-:W-:-:S03]  /*1010*/  IMAD.MOV.U32 R4, RZ, RZ, 0x1 ;  /* 0x00000001ff047424 */ /* 0x000fc600078e00ff */
[----:B------:R-:W-:Y:S02]  /*1020*/  SEL R102, R109, R6, !P1 ;  /* 0x000000066d667207 */ /* 0x000fe40004800000 */
[----:B------:R-:W-:Y:S02]  /*1030*/  PRMT R3, R4, 0x7610, R3 ;  /* 0x0000761004037816 */ /* 0x000fe40000000003 */
[----:B------:R-:W-:-:S07]  /*1040*/  SEL R109, R6, R109, !P1 ;  /* 0x0000006d066d7207 */ /* 0x000fce0004800000 */
.L_x_9:
[----:B------:R-:W-:-:S08]  /*1050*/  NOP ;  /* 0x0000000000007918 */ /* 0x000fd00000000000 */
[----:B------:R-:W0:Y:S02]  /*1060*/  USETMAXREG.TRY_ALLOC.CTAPOOL UP0, 0xe8 ;  /* 0x000000e8000079c8 */ /* 0x000e240008000600 */
[----:B0-----:R-:W-:-:S13]  /*1070*/  PLOP3.LUT P0, PT, PT, PT, UP0, 0x80, 0x0 ;  /* 0x000000000000781c */ /* 0x001fda0003f0f008 */
[----:B------:R-:W-:Y:S05]  /*1080*/  @!P0 BRA `(.L_x_9) ;  /* 0xfffffffc00f08947 */ /* 0x000fea000383ffff */
[----:B------:R-:W-:Y:S01]  /*1090*/  ULDC.64 UR4, c[0x0][0x598] ;  /* 0x0001660000047ab9 */ /* 0x000fe20000000a00 */
[----:B------:R-:W-:Y:S01]  /*10a0*/  ULDC.64 UR38, c[0x0][0x208] ;  /* 0x0000820000267ab9 */ /* 0x000fe20000000a00 */
[----:B------:R-:W-:-:S04]  /*10b0*/  ISETP.NE.U32.AND P0, PT, RZ, UR4, PT ;  /* 0x00000004ff007c0c */ /* 0x000fc8000bf05070 */
[----:B------:R-:W-:-:S13]  /*10c0*/  ISETP.NE.AND.EX P0, PT, RZ, UR5, PT, P0 ;  /* 0x00000005ff007c0c */ /* 0x000fda000bf05300 */
[----:B------:R-:W-:Y:S05]  /*10d0*/  @!P0 BRA `(.L_x_12) ;  /* 0x00000000001c8947 */ /* 0x000fea0003800000 */
[----:B------:R-:W0:Y:S02]  /*10e0*/  LDC.64 R4, c[0x0][0x598] ;  /* 0x00016600ff047b82 */ /* 0x000e240000000a00 */
[----:B0-----:R-:W2:Y:S02]  /*10f0*/  LDG.E.64 R4, desc[UR38][R4.64] ;  /* 0x0000002604047981 */ /* 0x001ea4000c1e1b00 */
[----:B--2---:R-:W-:-:S04]  /*1100*/  ISETP.NE.U32.AND P0, PT, R4, RZ, PT ;  /* 0x000000ff0400720c */ /* 0x004fc80003f05070 */
[----:B------:R-:W-:-:S13]  /*1110*/  ISETP.NE.AND.EX P0, PT, R5, RZ, PT, P0 ;  /* 0x000000ff0500720c */ /* 0x000fda0003f05300 */
[----:B------:R-:W-:Y:S05]  /*1120*/  @!P0 BRA `(.L_x_12) ;  /* 0x0000000000088947 */ /* 0x000fea0003800000 */
[----:B------:R0:W5:Y:S01]  /*1130*/  LD.E R90, desc[UR38][R4.64] ;  /* 0x00000026045a7980 */ /* 0x000162000c101900 */
[----:B------:R-:W-:Y:S05]  /*1140*/  BRA `(.L_x_13) ;  /* 0x0000000000247947 */ /* 0x000fea0003800000 */
.L_x_12:
[----:B------:R-:W-:Y:S02]  /*1150*/  ULDC.64 UR4, c[0x0][0x588] ;  /* 0x0001620000047ab9 */ /* 0x000fe40000000a00 */
[----:B------:R-:W-:-:S04]  /*1160*/  ISETP.NE.U32.AND P0, PT, RZ, UR4, PT ;  /* 0x00000004ff007c0c */ /* 0x000fc8000bf05070 */
[----:B------:R-:W-:-:S13]  /*1170*/  ISETP.NE.AND.EX P0, PT, RZ, UR5, PT, P0 ;  /* 0x00000005ff007c0c */ /* 0x000fda000bf05300 */
[----:B------:R-:W-:Y:S05]  /*1180*/  @!P0 BRA `(.L_x_14) ;  /* 0x00000000000c8947 */ /* 0x000fea0003800000 */
[----:B------:R-:W0:Y:S02]  /*1190*/  LDC.64 R90, c[0x0][0x588] ;  /* 0x00016200ff5a7b82 */ /* 0x000e240000000a00 */
[----:B0-----:R1:W5:Y:S01]  /*11a0*/  LDG.E R90, desc[UR38][R90.64] ;  /* 0x000000265a5a7981 */ /* 0x001362000c1e1900 */
[----:B------:R-:W-:Y:S05]  /*11b0*/  BRA `(.L_x_13) ;  /* 0x0000000000087947 */ /* 0x000fea0003800000 */
.L_x_14:
[----:B------:R-:W-:Y:S02]  /*11c0*/  ULDC UR4, c[0x0][0x580] ;  /* 0x0001600000047ab9 */ /* 0x000fe40000000800 */
[----:B------:R-:W-:-:S07]  /*11d0*/  IMAD.U32 R90, RZ, RZ, UR4 ;  /* 0x00000004ff5a7e24 */ /* 0x000fce000f8e00ff */
.L_x_13:
[----:B------:R-:W-:Y:S02]  /*11e0*/  ULDC.64 UR4, c[0x0][0x5a0] ;  /* 0x0001680000047ab9 */ /* 0x000fe40000000a00 */
[----:B------:R-:W-:-:S04]  /*11f0*/  ISETP.NE.U32.AND P0, PT, RZ, UR4, PT ;  /* 0x00000004ff007c0c */ /* 0x000fc8000bf05070 */
[----:B------:R-:W-:-:S13]  /*1200*/  ISETP.NE.AND.EX P0, PT, RZ, UR5, PT, P0 ;  /* 0x00000005ff007c0c */ /* 0x000fda000bf05300 */
[----:B------:R-:W-:Y:S05]  /*1210*/  @!P0 BRA `(.L_x_15) ;  /* 0x00000000001c8947 */ /* 0x000fea0003800000 */
[----:B0-----:R-:W0:Y:S02]  /*1220*/  LDC.64 R4, c[0x0][0x5a0] ;  /* 0x00016800ff047b82 */ /* 0x001e240000000a00 */
[----:B0-----:R-:W2:Y:S02]  /*1230*/  LDG.E.64 R4, desc[UR38][R4.64] ;  /* 0x0000002604047981 */ /* 0x001ea4000c1e1b00 */
[----:B--2---:R-:W-:-:S04]  /*1240*/  ISETP.NE.U32.AND P0, PT, R4, RZ, PT ;  /* 0x000000ff0400720c */ /* 0x004fc80003f05070 */
[----:B------:R-:W-:-:S13]  /*1250*/  ISETP.NE.AND.EX P0, PT, R5, RZ, PT, P0 ;  /* 0x000000ff0500720c */ /* 0x000fda0003f05300 */
[----:B------:R-:W-:Y:S05]  /*1260*/  @!P0 BRA `(.L_x_15) ;  /* 0x0000000000088947 */ /* 0x000fea0003800000 */
[----:B-1----:R0:W5:Y:S01]  /*1270*/  LD.E R91, desc[UR38][R4.64] ;  /* 0x00000026045b7980 */ /* 0x002162000c101900 */
[----:B------:R-:W-:Y:S05]  /*1280*/  BRA `(.L_x_16) ;  /* 0x0000000000247947 */ /* 0x000fea0003800000 */
.L_x_15:
[----:B------:R-:W-:Y:S02]  /*1290*/  ULDC.64 UR4, c[0x0][0x590] ;  /* 0x0001640000047ab9 */ /* 0x000fe40000000a00 */
[----:B------:R-:W-:-:S04]  /*12a0*/  ISETP.NE.U32.AND P0, PT, RZ, UR4, PT ;  /* 0x00000004ff007c0c */ /* 0x000fc8000bf05070 */
[----:B------:R-:W-:-:S13]  /*12b0*/  ISETP.NE.AND.EX P0, PT, RZ, UR5, PT, P0 ;  /* 0x00000005ff007c0c */ /* 0x000fda000bf05300 */
[----:B------:R-:W-:Y:S05]  /*12c0*/  @!P0 BRA `(.L_x_17) ;  /* 0x00000000000c8947 */ /* 0x000fea0003800000 */
[----:B0-----:R-:W1:Y:S02]  /*12d0*/  LDC.64 R4, c[0x0][0x590] ;  /* 0x00016400ff047b82 */ /* 0x001e640000000a00 */
[----:B-1----:R1:W5:Y:S01]  /*12e0*/  LDG.E R91, desc[UR38][R4.64] ;  /* 0x00000026045b7981 */ /* 0x002362000c1e1900 */
[----:B------:R-:W-:Y:S05]  /*12f0*/  BRA `(.L_x_16) ;  /* 0x0000000000087947 */ /* 0x000fea0003800000 */
.L_x_17:
[----:B------:R-:W-:Y:S02]  /*1300*/  ULDC UR4, c[0x0][0x584] ;  /* 0x0001610000047ab9 */ /* 0x000fe40000000800 */
[----:B-1----:R-:W-:-:S07]  /*1310*/  IMAD.U32 R91, RZ, RZ, UR4 ;  /* 0x00000004ff5b7e24 */ /* 0x002fce000f8e00ff */
.L_x_16:
[----:B------:R-:W-:-:S13]  /*1320*/  LOP3.LUT P0, RZ, R3, 0xff, RZ, 0xc0, !PT ;  /* 0x000000ff03ff7812 */ /* 0x000fda000780c0ff */
[----:B------:R-:W-:Y:S05]  /*1330*/  @!P0 EXIT ;  /* 0x000000000000894d */ /* 0x000fea0003800000 */
[----:B------:R-:W2:Y:S01]  /*1340*/  LDC R96, c[0x0][0x658] ;  /* 0x00019600ff607b82 */ /* 0x000ea20000000800 */
[----:B------:R-:W-:Y:S01]  /*1350*/  ULDC.64 UR6, c[0x0][0x288] ;  /* 0x0000a20000067ab9 */ /* 0x000fe20000000a00 */
[----:B------:R-:W-:Y:S01]  /*1360*/  LOP3.LUT R7, R7, 0x1, RZ, 0xc0, !PT ;  /* 0x0000000107077812 */ /* 0x000fe200078ec0ff */
[----:B------:R-:W-:Y:S01]  /*1370*/  UIADD3 UR4, UR7, 0x1f, URZ ;  /* 0x0000001f07047890 */ /* 0x000fe2000fffe03f */
[----:B------:R-:W-:Y:S01]  /*1380*/  SHF.R.U32.HI R3, RZ, 0x2, R98 ;  /* 0x00000002ff037819 */ /* 0x000fe20000011662 */
[----:B01----:R-:W-:Y:S01]  /*1390*/  IMAD.U32 R4, RZ, RZ, UR6 ;  /* 0x00000006ff047e24 */ /* 0x003fe2000f8e00ff */
[----:B------:R-:W-:Y:S01]  /*13a0*/  SHF.R.U32.HI R0, RZ, 0x1, R0 ;  /* 0x00000001ff007819 */ /* 0x000fe20000011600 */
[----:B------:R-:W-:Y:S01]  /*13b0*/  USHF.R.S32.HI UR5, URZ, 0x1f, UR4 ;  /* 0x0000001f3f057899 */ /* 0x000fe20008011404 */
[----:B------:R-:W0:Y:S01]  /*13c0*/  LDC.64 R92, c[0x0][0x5c8] ;  /* 0x00017200ff5c7b82 */ /* 0x000e220000000a00 */
[----:B------:R-:W-:Y:S01]  /*13d0*/  LOP3.LUT R97, R98, 0x3, RZ, 0xc0, !PT ;  /* 0x0000000362617812 */ /* 0x000fe200078ec0ff */
[----:B------:R-:W-:Y:S01]  /*13e0*/  IMAD.SHL.U32 R88, R7, 0x40, RZ ;  /* 0x0000004007587824 */ /* 0x000fe200078e00ff */
[----:B------:R-:W-:Y:S01]  /*13f0*/  LOP3.LUT R3, R3, 0x7, RZ, 0xc0, !PT ;  /* 0x0000000703037812 */ /* 0x000fe200078ec0ff */
[----:B------:R-:W-:Y:S01]  /*1400*/  ULEA.HI UR5, UR5, UR4, URZ, 0x5 ;  /* 0x0000000405057291 */ /* 0x000fe2000f8f283f */
[----:B------:R-:W-:Y:S01]  /*1410*/  LOP3.LUT R0, R0, 0x30, RZ, 0xc0, !PT ;  /* 0x0000003000007812 */ /* 0x000fe200078ec0ff */
[----:B------:R-:W-:Y:S01]  /*1420*/  IMAD R97, R97, -0x2, R4 ;  /* 0xfffffffe61617824 */ /* 0x000fe200078e0204 */
[--C-:B------:R-:W-:Y:S01]  /*1430*/  LOP3.LUT R88, R88, 0x40, R3.reuse, 0xe2, !PT ;  /* 0x0000004058587812 */ /* 0x100fe200078ee203 */
[----:B------:R-:W-:Y:S01]  /*1440*/  USHF.R.S32.HI UR43, URZ, 0x5, UR5 ;  /* 0x000000053f2b7899 */ /* 0x000fe20008011405 */
[----:B------:R-:W-:Y:S01]  /*1450*/  IADD3 R4, RZ, -R0, -R3 ;  /* 0x80000000ff047210 */ /* 0x000fe20007ffe803 */
[----:B------:R-:W-:Y:S01]  /*1460*/  IMAD.MOV.U32 R3, RZ, RZ, -0x1 ;  /* 0xffffffffff037424 */ /* 0x000fe200078e00ff */
[----:B------:R-:W-:Y:S01]  /*1470*/  LOP3.LUT R99, R98, 0x80, RZ, 0xc0, !PT ;  /* 0x0000008062637812 */ /* 0x000fe200078ec0ff */
[----:B------:R-:W-:Y:S01]  /*1480*/  IMAD.MOV.U32 R5, RZ, RZ, 0x1 ;  /* 0x00000001ff057424 */ /* 0x000fe200078e00ff */
[----:B------:R-:W-:Y:S01]  /*1490*/  UISETP.LT.AND UP0, UPT, UR43, 0x1, UPT ;  /* 0x000000012b00788c */ /* 0x000fe2000bf01270 */
[----:B------:R-:W-:Y:S01]  /*14a0*/  IMAD R4, R7, -0x40, R4 ;  /* 0xffffffc007047824 */ /* 0x000fe200078e0204 */
[----:B------:R-:W-:Y:S01]  /*14b0*/  ULDC UR4, c[0x0][0x284] ;  /* 0x0000a10000047ab9 */ /* 0x000fe20000000800 */
[----:B--2---:R-:W-:Y:S01]  /*14c0*/  SHF.L.U32 R3, R3, R96, RZ ;  /* 0x0000006003037219 */ /* 0x004fe200000006ff */
[----:B------:R-:W-:Y:S01]  /*14d0*/  USEL UR44, UR43, 0x1, UP0 ;  /* 0x000000012b2c7887 */ /* 0x000fe20008000000 */
[----:B------:R-:W-:Y:S01]  /*14e0*/  LOP3.LUT R88, R88, R0, RZ, 0xfc, !PT ;  /* 0x0000000058587212 */ /* 0x000fe200078efcff */
[----:B------:R-:W-:Y:S01]  /*14f0*/  IMAD.SHL.U32 R98, R98, 0x2, RZ ;  /* 0x0000000262627824 */ /* 0x000fe200078e00ff */
[----:B------:R-:W-:Y:S01]  /*1500*/  SHF.L.U32 R96, R5, R96, RZ ;  /* 0x0000006005607219 */ /* 0x000fe200000006ff */
[----:B------:R-:W-:Y:S01]  /*1510*/  VIADD R101, R4, UR4 ;  /* 0x0000000404657c36 */ /* 0x000fe20008000000 */
[----:B------:R-:W-:Y:S01]  /*1520*/  LOP3.LUT R114, R18, 0x1, RZ, 0xfc, !PT ;  /* 0x0000000112727812 */ /* 0x000fe200078efcff */
[----:B------:R-:W-:Y:S01]  /*1530*/  IMAD.MOV.U32 R89, RZ, RZ, RZ ;  /* 0x000000ffff597224 */ /* 0x000fe200078e00ff */
[C-C-:B0-----:R-:W-:Y:S01]  /*1540*/  SHF.L.U64.HI R94, R92.reuse, 0x7, R93.reuse ;  /* 0x000000075c5e7819 */ /* 0x141fe2000001025d */
[----:B------:R-:W-:Y:S01]  /*1550*/  UIADD3 UR44, UR43, -UR44, URZ ;  /* 0x8000002c2b2c7290 */ /* 0x000fe2000fffe03f */
[C---:B------:R-:W-:Y:S01]  /*1560*/  SHF.L.U64.HI R95, R92.reuse, 0x3, R93 ;  /* 0x000000035c5f7819 */ /* 0x040fe2000001025d */
[C---:B------:R-:W-:Y:S01]  /*1570*/  IMAD.SHL.U32 R93, R92.reuse, 0x80, RZ ;  /* 0x000000805c5d7824 */ /* 0x040fe200078e00ff */
[----:B------:R-:W-:Y:S01]  /*1580*/  SHF.R.U32.HI R99, RZ, 0x7, R99 ;  /* 0x00000007ff637819 */ /* 0x000fe20000011663 */
[----:B------:R-:W-:Y:S01]  /*1590*/  IMAD.SHL.U32 R92, R92, 0x8, RZ ;  /* 0x000000085c5c7824 */ /* 0x000fe200078e00ff */
[----:B------:R-:W-:Y:S01]  /*15a0*/  LOP3.LUT R100, RZ, R3, RZ, 0x33, !PT ;  /* 0x00000003ff647212 */ /* 0x000fe200078e33ff */
[----:B------:R-:W-:Y:S01]  /*15b0*/  UMOV UR40, URZ ;  /* 0x0000003f00287c82 */ /* 0x000fe20008000000 */
[----:B------:R-:W-:-:S05]  /*15c0*/  UMOV UR41, URZ ;  /* 0x0000003f00297c82 */ /* 0x000fca0008000000 */
.L_x_161:
[----:B0-----:R-:W0:Y:S01]  /*15d0*/  SHFL.IDX PT, R0, R99, RZ, 0x1f ;  /* 0x00001fff63007589 */ /* 0x001e2200000e0000 */
[----:B-1----:R-:W1:Y:S01]  /*15e0*/  S2UR UR7, SR_CgaCtaId ;  /* 0x00000000000779c3 */ /* 0x002e620000008800 */
[----:B------:R-:W-:Y:S01]  /*15f0*/  UMOV UR6, 0x400 ;  /* 0x0000040000067882 */ /* 0x000fe20000000000 */
[----:B0-----:R-:W-:Y:S01]  /*1600*/  R2UR UR4, R0 ;  /* 0x00000000000472ca */ /* 0x001fe200000e0000 */
[----:B-1----:R-:W-:-:S12]  /*1610*/  ULEA UR6, UR7, UR6, 0x18 ;  /* 0x0000000607067291 */ /* 0x002fd8000f8ec03f */
[----:B------:R-:W-:-:S04]  /*1620*/  ULEA.HI UR5, UR4, UR4, URZ, 0x1 ;  /* 0x0000000404057291 */ /* 0x000fc8000f8f083f */
[----:B------:R-:W-:-:S04]  /*1630*/  ULOP3.LUT UR5, UR5, 0xffffe, URZ, 0xc0, !UPT ;  /* 0x000ffffe05057892 */ /* 0x000fc8000f8ec03f */
[----:B------:R-:W-:-:S03]  /*1640*/  UIADD3 UR5, UR4, -UR5, URZ ;  /* 0x8000000504057290 */ /* 0x000fc6000fffe03f */
[----:B------:R-:W-:Y:S01]  /*1650*/  ULDC UR4, c[0x0][0x28c] ;  /* 0x0000a30000047ab9 */ /* 0x000fe20000000800 */
[----:B------:R-:W-:Y:S01]  /*1660*/  ULEA UR5, UR5, UR6, 0xc ;  /* 0x0000000605057291 */ /* 0x000fe2000f8e603f */
[----:B------:R-:W-:-:S03]  /*1670*/  ISETP.LT.AND P0, PT, RZ, UR4, PT ;  /* 0x00000004ff007c0c */ /* 0x000fc6000bf01270 */
[----:B------:R-:W-:-:S04]  /*1680*/  UIADD3 UR5, UR5, 0x180, URZ ;  /* 0x0000018005057890 */ /* 0x000fc8000fffe03f */
[----:B------:R-:W-:-:S04]  /*1690*/  USHF.R.U32.HI UR5, URZ, 0x4, UR5 ;  /* 0x000000043f057899 */ /* 0x000fc80008011605 */
[----:B------:R-:W-:-:S04]  /*16a0*/  ULOP3.LUT UR5, UR5, 0x3fff, URZ, 0xc0, !UPT ;  /* 0x00003fff05057892 */ /* 0x000fc8000f8ec03f */
[----:B------:R-:W-:Y:S01]  /*16b0*/  ULOP3.LUT UR45, UR5, 0x10000, URZ, 0xfc, !UPT ;  /* 0x00010000052d7892 */ /* 0x000fe2000f8efc3f */
[----:B--2345:R-:W-:Y:S11]  /*16c0*/  @P0 BRA `(.L_x_18) ;  /* 0x0000000000400947 */ /* 0x03cff60003800000 */
[----:B------:R-:W-:Y:S01]  /*16d0*/  MOV R0, 0x0 ;  /* 0x0000000000007802 */ /* 0x000fe20000000f00 */
[----:B------:R-:W-:Y:S01]  /*16e0*/  ULDC.64 UR4, c[0x4][0x68] ;  /* 0x01001a0000047ab9 */ /* 0x000fe20000000a00 */
[----:B------:R-:W-:Y:S01]  /*16f0*/  ULDC.64 UR6, c[0x4][0x8] ;  /* 0x0100020000067ab9 */ /* 0x000fe20000000a00 */
[----:B------:R-:W-:Y:S01]  /*1700*/  IMAD.U32 R4, RZ, RZ, UR4 ;  /* 0x00000004ff047e24 */ /* 0x000fe2000f8e00ff */
[----:B------:R0:W1:Y:S01]  /*1710*/  LDC.64 R14, c[0x4][R0] ;  /* 0x01000000000e7b82 */ /* 0x0000620000000a00 */
[----:B------:R-:W-:Y:S01]  /*1720*/  IMAD.U32 R5, RZ, RZ, UR5 ;  /* 0x00000005ff057e24 */ /* 0x000fe2000f8e00ff */
[----:B------:R-:W-:Y:S01]  /*1730*/  ULDC.64 UR4, c[0x4][0x70] ;  /* 0x01001c0000047ab9 */ /* 0x000fe20000000a00 */
[----:B------:R-:W-:Y:S02]  /*1740*/  IMAD.U32 R10, RZ, RZ, UR6 ;  /* 0x00000006ff0a7e24 */ /* 0x000fe4000f8e00ff */
[----:B------:R-:W-:Y:S02]  /*1750*/  IMAD.U32 R6, RZ, RZ, UR4 ;  /* 0x00000004ff067e24 */ /* 0x000fe4000f8e00ff */
[----:B------:R-:W-:-:S02]  /*1760*/  IMAD.U32 R7, RZ, RZ, UR5 ;  /* 0x00000005ff077e24 */ /* 0x000fc4000f8e00ff */
[----:B------:R-:W-:Y:S02]  /*1770*/  IMAD.U32 R11, RZ, RZ, UR7 ;  /* 0x00000007ff0b7e24 */ /* 0x000fe4000f8e00ff */
[----:B------:R-:W-:Y:S02]  /*1780*/  IMAD.MOV.U32 R8, RZ, RZ, 0x1e1 ;  /* 0x000001e1ff087424 */ /* 0x000fe400078e00ff */
[----:B------:R-:W-:Y:S02]  /*1790*/  IMAD.MOV.U32 R12, RZ, RZ, 0x1 ;  /* 0x00000001ff0c7424 */ /* 0x000fe400078e00ff */
[----:B0-----:R-:W-:-:S07]  /*17a0*/  IMAD.MOV.U32 R13, RZ, RZ, RZ ;  /* 0x000000ffff0d7224 */ /* 0x001fce00078e00ff */
[----:B------:R-:W-:-:S07]  /*17b0*/  LEPC R20, `(.L_x_18) ;  /* 0x000000001014794e */ /* 0x000fce0000000000 */
[----:B-1---5:R-:W-:Y:S05]  /*17c0*/  CALL.ABS.NOINC R14 ;  /* 0x000000000e007343 */ /* 0x022fea0003c00000 */
.L_x_18:
[----:B------:R-:W-:-:S13]  /*17d0*/  ISETP.NE.AND P0, PT, R114, 0x3, PT ;  /* 0x000000037200780c */ /* 0x000fda0003f05270 */
[----:B------:R-:W-:Y:S05]  /*17e0*/  @!P0 BRA `(.L_x_19) ;  /* 0x0000000000048947 */ /* 0x000fea0003800000 */
[----:B------:R-:W-:Y:S01]  /*17f0*/  BPT.TRAP 0x1 ;  /* 0x000000040000795c */ /* 0x000fe20000300000 */
.L_x_19:
[----:B------:R-:W0:Y:S01]  /*1800*/  S2UR UR5, SR_CgaCtaId ;  /* 0x00000000000579c3 */ /* 0x000e220000008800 */
[----:B------:R-:W-:Y:S01]  /*1810*/  UMOV UR4, 0x400 ;  /* 0x0000040000047882 */ /* 0x000fe20000000000 */
[----:B------:R-:W-:Y:S02]  /*1820*/  IMAD.U32 R0, RZ, RZ, UR40 ;  /* 0x00000028ff007e24 */ /* 0x000fe4000f8e00ff */
[----:B------:R-:W-:-:S03]  /*1830*/  IMAD.U32 R3, RZ, RZ, UR41 ;  /* 0x00000029ff037e24 */ /* 0x000fc6000f8e00ff */
[----:B------:R-:W-:Y:S01]  /*1840*/  SHF.L.U32 R0, R0, 0x1f, RZ ;  /* 0x0000001f00007819 */ /* 0x000fe200000006ff */
[----:B0-----:R-:W-:-:S06]  /*1850*/  ULEA UR4, UR5, UR4, 0x18 ;  /* 0x0000000405047291 */ /* 0x001fcc000f8ec03f */
[----:B------:R-:W-:-:S04]  /*1860*/  IMAD.U32 R6, RZ, RZ, UR4 ;  /* 0x00000004ff067e24 */ /* 0x000fc8000f8e00ff */
[----:B------:R-:W-:-:S04]  /*1870*/  IMAD R3, R3, 0x8, R6 ;  /* 0x0000000803037824 */ /* 0x000fc800078e0206 */
[----:B------:R0:W1:Y:S01]  /*1880*/  SYNCS.PHASECHK.TRANS64.TRYWAIT P1, [R3+URZ], R0 ;  /* 0x00000000030075a7 */ /* 0x000062000802017f */
[----:B------:R-:W-:Y:S05]  /*1890*/  @!P0 BRA `(.L_x_20) ;  /* 0x0000000000048947 */ /* 0x000fea0003800000 */
[----:B------:R-:W-:Y:S01]  /*18a0*/  BPT.TRAP 0x1 ;  /* 0x000000040000795c */ /* 0x000fe20000300000 */
.L_x_20:
[----:B------:R-:W-:-:S05]  /*18b0*/  IMAD.U32 R4, RZ, RZ, UR44 ;  /* 0x0000002cff047e24 */ /* 0x000fca000f8e00ff */
[----:B------:R-:W-:Y:S01]  /*18c0*/  ISETP.GE.AND P2, PT, R4, 0x1, PT ;  /* 0x000000010400780c */ /* 0x000fe20003f46270 */
[----:B-1----:R-:W-:-:S12]  /*18d0*/  @P1 BRA `(.L_x_21) ;  /* 0x0000000000081947 */ /* 0x002fd80003800000 */
[----:B------:R-:W1:Y:S02]  /*18e0*/  SYNCS.PHASECHK.TRANS64.TRYWAIT P1, [R3+URZ], R0 ;  /* 0x00000000030075a7 */ /* 0x000e64000802017f */
[----:B-1----:R-:W-:Y:S05]  /*18f0*/  @!P1 BRA `(.L_x_22) ;  /* 0x0000007400a89947 */ /* 0x002fea0003800000 */
.L_x_21:
[----:B------:R-:W-:Y:S05]  /*1900*/  WARPSYNC.ALL ;  /* 0x0000000000007948 */ /* 0x000fea0003800000 */
[----:B------:R-:W-:Y:S01]  /*1910*/  R2UR UR4, R6 ;  /* 0x00000000060472ca */ /* 0x000fe200000e0000 */
[----:B------:R-:W-:Y:S01]  /*1920*/  ULEA UR6, UR41, UR45, 0xa ;  /* 0x0000002d29067291 */ /* 0x000fe2000f8e503f */
[----:B------:R-:W-:Y:S01]  /*1930*/  WARPGROUP.ARRIVE ;  /* 0x00000000000079c5 */ /* 0x000fe20000000000 */
[----:B------:R-:W-:Y:S01]  /*1940*/  UMOV UR9, 0x80000020 ;  /* 0x8000002000097882 */ /* 0x000fe20000000000 */
[----:B------:R-:W-:Y:S01]  /*1950*/  UMOV UR11, 0x80000020 ;  /* 0x80000020000b7882 */ /* 0x000fe20000000000 */
[----:B------:R-:W-:-:S03]  /*1960*/  UIADD3 UR7, UR6, 0x200, URZ ;  /* 0x0000020006077890 */ /* 0x000fc6000fffe03f */
[----:B------:R-:W-:-:S05]  /*1970*/  UMOV UR8, UR6 ;  /* 0x0000000600087c82 */ /* 0x000fca0008000000 */
[----:B------:R-:W-:-:S04]  /*1980*/  UIADD3 UR4, UR4, 0x2c180, URZ ;  /* 0x0002c18004047890 */ /* 0x000fc8000fffe03f */
[----:B------:R-:W-:-:S04]  /*1990*/  USHF.R.U32.HI UR4, URZ, 0x4, UR4 ;  /* 0x000000043f047899 */ /* 0x000fc80008011604 */
[----:B------:R-:W-:-:S04]  /*19a0*/  ULOP3.LUT UR4, UR4, 0x3fff, URZ, 0xc0, !UPT ;  /* 0x00003fff04047892 */ /* 0x000fc8000f8ec03f */
[----:B------:R-:W-:-:S04]  /*19b0*/  ULOP3.LUT UR4, UR4, 0x10000, URZ, 0xfc, !UPT ;  /* 0x0001000004047892 */ /* 0x000fc8000f8efc3f */
[----:B------:R-:W-:-:S07]  /*19c0*/  ULEA UR5, UR41, UR4, 0x8 ;  /* 0x0000000429057291 */ /* 0x000fce000f8e403f */
[----:B------:R-:W-:Y:S02]  /*19d0*/  UMOV UR10, UR5 ;  /* 0x00000005000a7c82 */ /* 0x000fe40008000000 */
[----:B------:R-:W-:Y:S01]  /*19e0*/  HGMMA.64x64x16.F32.BF16 R56, gdesc[UR8], RZ, !UPT, gsb0 ;  /* 0x00e00000083879f0 */ /* 0x000fe2000c0018ff */
[----:B------:R-:W-:Y:S01]  /*19f0*/  UMOV UR8, UR7 ;  /* 0x0000000700087c82 */ /* 0x000fe20008000000 */
[----:B------:R-:W-:Y:S01]  /*1a00*/  UMOV UR9, 0x80000020 ;  /* 0x8000002000097882 */ /* 0x000fe20000000000 */
[----:B------:R-:W-:Y:S02]  /*1a10*/  WARPGROUP.DEPBAR.LE gsb0, 0x0 ;  /* 0x00008000000079c5 */ /* 0x000fe40000010000 */
[----:B------:R-:W-:-:S06]  /*1a20*/  WARPGROUP.ARRIVE ;  /* 0x00000000000079c5 */ /* 0x000fcc0000000000 */
[----:B------:R-:W-:Y:S01]  /*1a30*/  HGMMA.64x64x16.F32.BF16 R24, gdesc[UR8], RZ, !UPT, gsb0 ;  /* 0x00e00000081879f0 */ /* 0x000fe2000c0018ff */
[----:B------:R-:W-:Y:S02]  /*1a40*/  UIADD3 UR8, UR6, 0x2, URZ ;  /* 0x0000000206087890 */ /* 0x000fe4000fffe03f */
[----:B------:R-:W-:Y:S01]  /*1a50*/  UIADD3 UR10, UR5, 0x2, URZ ;  /* 0x00000002050a7890 */ /* 0x000fe2000fffe03f */
[----:B------:R-:W-:Y:S01]  /*1a60*/  UMOV UR9, 0x80000020 ;  /* 0x8000002000097882 */ /* 0x000fe20000000000 */
[----:B------:R-:W-:Y:S01]  /*1a70*/  UMOV UR11, 0x80000020 ;  /* 0x80000020000b7882 */ /* 0x000fe20000000000 */
[----:B------:R-:W-:Y:S01]  /*1a80*/  UIADD3 UR6, UR6, 0x202, URZ ;  /* 0x0000020206067890 */ /* 0x000fe2000fffe03f */
[----:B------:R-:W-:Y:S02]  /*1a90*/  WARPGROUP.DEPBAR.LE gsb0, 0x0 ;  /* 0x00008000000079c5 */ /* 0x000fe40000010000 */
[----:B------:R-:W-:-:S06]  /*1aa0*/  WARPGROUP.ARRIVE ;  /* 0x00000000000079c5 */ /* 0x000fcc0000000000 */
[----:B------:R-:W-:Y:S01]  /*1ab0*/  HGMMA.64x64x16.F32.BF16 R56, gdesc[UR8], R56, gsb0 ;  /* 0x00e00000083879f0 */ /* 0x000fe20008001838 */
[----:B------:R-:W-:Y:S01]  /*1ac0*/  UMOV UR8, UR6 ;  /* 0x0000000600087c82 */ /* 0x000fe20008000000 */
[----:B------:R-:W-:Y:S01]  /*1ad0*/  UMOV UR9, 0x80000020 ;  /* 0x8000002000097882 */ /* 0x000fe20000000000 */
[----:B------:R-:W-:Y:S02]  /*1ae0*/  WARPGROUP.DEPBAR.LE gsb0, 0x0 ;  /* 0x00008000000079c5 */ /* 0x000fe40000010000 */
[----:B------:R-:W-:-:S06]  /*1af0*/  WARPGROUP.ARRIVE ;  /* 0x00000000000079c5 */ /* 0x000fcc0000000000 */
[----:B------:R-:W-:Y:S03]  /*1b00*/  HGMMA.64x64x16.F32.BF16 R24, gdesc[UR8], R24, gsb0 ;  /* 0x00e00000081879f0 */ /* 0x000fe60008001818 */
[----:B------:R-:W-:Y:S02]  /*1b10*/  WARPGROUP.DEPBAR.LE gsb0, 0x0 ;  /* 0x00008000000079c5 */ /* 0x000fe40000010000 */
[----:B------:R-:W-:Y:S05]  /*1b20*/  @!P2 BRA `(.L_x_23) ;  /* 0x000000040020a947 */ /* 0x000fea0003800000 */
[----:B------:R-:W-:Y:S01]  /*1b30*/  UIADD3 UR5, UR41, 0x1, URZ ;  /* 0x0000000129057890 */ /* 0x000fe2000fffe03f */
[----:B01----:R-:W-:Y:S02]  /*1b40*/  IMAD.U32 R0, RZ, RZ, UR44 ;  /* 0x0000002cff007e24 */ /* 0x003fe4000f8e00ff */
[----:B------:R-:W-:Y:S01]  /*1b50*/  IMAD.U32 R3, RZ, RZ, UR41 ;  /* 0x00000029ff037e24 */ /* 0x000fe2000f8e00ff */
[----:B------:R-:W-:-:S04]  /*1b60*/  UISETP.NE.AND UP0, UPT, UR5, 0xb, UPT ;  /* 0x0000000b0500788c */ /* 0x000fc8000bf05270 */
[----:B------:R-:W-:Y:S02]  /*1b70*/  USEL UR6, URZ, 0x1, UP0 ;  /* 0x000000013f067887 */ /* 0x000fe40008000000 */
[----:B------:R-:W-:Y:S02]  /*1b80*/  USEL UR5, UR5, URZ, UP0 ;  /* 0x0000003f05057287 */ /* 0x000fe40008000000 */
[----:B------:R-:W-:-:S06]  /*1b90*/  ULOP3.LUT UR6, UR40, UR6, URZ, 0x3c, !UPT ;  /* 0x0000000628067292 */ /* 0x000fcc000f8e3c3f */
[----:B------:R-:W-:-:S07]  /*1ba0*/  IMAD.U32 R7, RZ, RZ, UR6 ;  /* 0x00000006ff077e24 */ /* 0x000fce000f8e00ff */
.L_x_30:
[----:B------:R-:W-:Y:S05]  /*1bb0*/  @!P0 BRA `(.L_x_24) ;  /* 0x0000000000048947 */ /* 0x000fea0003800000 */
[----:B------:R-:W-:Y:S01]  /*1bc0*/  BPT.TRAP 0x1 ;  /* 0x000000040000795c */ /* 0x000fe20000300000 */
.L_x_24:
[----:B------:R-:W0:Y:S01]  /*1bd0*/  S2UR UR7, SR_CgaCtaId ;  /* 0x00000000000779c3 */ /* 0x000e220000008800 */
[----:B------:R-:W-:Y:S01]  /*1be0*/  UMOV UR6, 0x400 ;  /* 0x0000040000067882 */ /* 0x000fe20000000000 */
[----:B------:R-:W-:Y:S01]  /*1bf0*/  IMAD.U32 R5, RZ, RZ, UR5 ;  /* 0x00000005ff057e24 */ /* 0x000fe2000f8e00ff */
[----:B------:R-:W-:Y:S01]  /*1c00*/  SHF.L.U32 R4, R7, 0x1f, RZ ;  /* 0x0000001f07047819 */ /* 0x000fe200000006ff */
[----:B0-----:R-:W-:-:S06]  /*1c10*/  ULEA UR6, UR7, UR6, 0x18 ;  /* 0x0000000607067291 */ /* 0x001fcc000f8ec03f */
[----:B------:R-:W-:-:S04]  /*1c20*/  IMAD.U32 R6, RZ, RZ, UR6 ;  /* 0x00000006ff067e24 */ /* 0x000fc8000f8e00ff */
[----:B------:R-:W-:-:S04]  /*1c30*/  IMAD R5, R5, 0x8, R6 ;  /* 0x0000000805057824 */ /* 0x000fc800078e0206 */
[----:B------:R0:W1:Y:S01]  /*1c40*/  SYNCS.PHASECHK.TRANS64.TRYWAIT P1, [R5+URZ], R4 ;  /* 0x00000004050075a7 */ /* 0x000062000802017f */
[----:B------:R-:W-:Y:S05]  /*1c50*/  @!P0 BRA `(.L_x_25) ;  /* 0x0000000000048947 */ /* 0x000fea0003800000 */
[----:B------:R-:W-:Y:S01]  /*1c60*/  BPT.TRAP 0x1 ;  /* 0x000000040000795c */ /* 0x000fe20000300000 */
.L_x_25:
[----:B-1----:R-:W-:Y:S05]  /*1c70*/  @P1 BRA `(.L_x_26) ;  /* 0x0000000000081947 */ /* 0x002fea0003800000 */
[----:B------:R-:W1:Y:S02]  /*1c80*/  SYNCS.PHASECHK.TRANS64.TRYWAIT P1, [R5+URZ], R4 ;  /* 0x00000004050075a7 */ /* 0x000e64000802017f */
[----:B-1----:R-:W-:Y:S05]  /*1c90*/  @!P1 BRA `(.L_x_27) ;  /* 0x0000007000d49947 */ /* 0x002fea0003800000 */
.L_x_26:
[----:B------:R-:W-:Y:S01]  /*1ca0*/  ULEA UR6, UR5, UR4, 0x8 ;  /* 0x0000000405067291 */ /* 0x000fe2000f8e403f */
[----:B------:R-:W-:Y:S01]  /*1cb0*/  WARPGROUP.ARRIVE ;  /* 0x00000000000079c5 */ /* 0x000fe20000000000 */
[----:B------:R-:W-:Y:S01]  /*1cc0*/  ULEA UR7, UR5, UR45, 0xa ;  /* 0x0000002d05077291 */ /* 0x000fe2000f8e503f */
[----:B------:R-:W-:Y:S01]  /*1cd0*/  UMOV UR11, 0x80000020 ;  /* 0x80000020000b7882 */ /* 0x000fe20000000000 */
[----:B------:R-:W-:Y:S02]  /*1ce0*/  UMOV UR9, 0x80000020 ;  /* 0x8000002000097882 */ /* 0x000fe40000000000 */
[----:B------:R-:W-:Y:S01]  /*1cf0*/  UIADD3 UR12, UR7, 0x200, URZ ;  /* 0x00000200070c7890 */ /* 0x000fe2000fffe03f */
[----:B------:R-:W-:Y:S02]  /*1d00*/  UMOV UR10, UR6 ;  /* 0x00000006000a7c82 */ /* 0x000fe40008000000 */
[----:B------:R-:W-:Y:S02]  /*1d10*/  UMOV UR8, UR7 ;  /* 0x0000000700087c82 */ /* 0x000fe40008000000 */
[----:B------:R-:W-:Y:S01]  /*1d20*/  HGMMA.64x64x16.F32.BF16 R56, gdesc[UR8], R56, gsb0 ;  /* 0x00e00000083879f0 */ /* 0x000fe20008001838 */
[----:B------:R-:W-:Y:S01]  /*1d30*/  UMOV UR9, 0x80000020 ;  /* 0x8000002000097882 */ /* 0x000fe20000000000 */
[----:B------:R-:W-:Y:S01]  /*1d40*/  UMOV UR8, UR12 ;  /* 0x0000000c00087c82 */ /* 0x000fe20008000000 */
[----:B------:R-:W-:-:S02]  /*1d50*/  WARPGROUP.DEPBAR.LE gsb0, 0x0 ;  /* 0x00008000000079c5 */ /* 0x000fc40000010000 */
[----:B------:R-:W-:-:S06]  /*1d60*/  WARPGROUP.ARRIVE ;  /* 0x00000000000079c5 */ /* 0x000fcc0000000000 */
[----:B------:R-:W-:Y:S01]  /*1d70*/  HGMMA.64x64x16.F32.BF16 R24, gdesc[UR8], R24, gsb0 ;  /* 0x00e00000081879f0 */ /* 0x000fe20008001818 */
        /* <DEDUP_REMOVED lines=15> */
[----:B------:R-:W-:Y:S01]  /*1e70*/  BPT.TRAP 0x1 ;  /* 0x000000040000795c */ /* 0x000fe20000300000 */
.L_x_28:
[----:B------:R-:W-:-:S13]  /*1e80*/  ISETP.NE.AND P1, PT, R22, RZ, PT ;  /* 0x000000ff1600720c */ /* 0x000fda0003f25270 */
[----:B01----:R-:W-:-:S04]  /*1e90*/  @P1 IMAD R4, R3, 0x8, R6 ;  /* 0x0000000803041824 */ /* 0x003fc800078e0206 */
[----:B------:R-:W-:-:S05]  /*1ea0*/  @P1 VIADD R4, R4, 0x58 ;  /* 0x0000005804041836 */ /* 0x000fca0000000000 */
[----:B------:R-:W-:-:S04]  /*1eb0*/  @P1 PRMT R4, R19, 0x654, R4 ;  /* 0x0000065413041816 */ /* 0x000fc80000000004 */
[----:B------:R0:W-:Y:S01]  /*1ec0*/  @P1 SYNCS.ARRIVE.TRANS64.RED.A1T0 RZ, [R4+URZ], RZ ;  /* 0x000000ff04ff19a7 */ /* 0x0001e2000810043f */
[----:B------:R-:W-:-:S13]  /*1ed0*/  ISETP.GT.U32.AND P1, PT, R18, 0x1, PT ;  /* 0x000000011200780c */ /* 0x000fda0003f24070 */
[----:B0-----:R-:W-:Y:S05]  /*1ee0*/  @P1 BRA `(.L_x_29) ;  /* 0x0000000000041947 */ /* 0x001fea0003800000 */
[----:B------:R-:W-:Y:S01]  /*1ef0*/  BPT.TRAP 0x1 ;  /* 0x000000040000795c */ /* 0x000fe20000300000 */
.L_x_29:
[----:B------:R-:W-:Y:S01]  /*1f00*/  UIADD3 UR5, UR5, 0x1, URZ ;  /* 0x0000000105057890 */ /* 0x000fe2000fffe03f */
[C---:B------:R-:W-:Y:S01]  /*1f10*/  ISETP.GT.AND P2, PT, R0.reuse, 0x1, PT ;  /* 0x000000010000780c */ /* 0x040fe20003f44270 */
[----:B------:R-:W-:Y:S02]  /*1f20*/  VIADD R3, R3, 0x1 ;  /* 0x0000000103037836 */ /* 0x000fe40000000000 */
[----:B------:R-:W-:Y:S01]  /*1f30*/  UISETP.NE.AND UP0, UPT, UR5, 0xb, UPT ;  /* 0x0000000b0500788c */ /* 0x000fe2000bf05270 */
[----:B------:R-:W-:Y:S02]  /*1f40*/  VIADD R0, R0, 0xffffffff ;  /* 0xffffffff00007836 */ /* 0x000fe40000000000 */
[C---:B------:R-:W-:Y:S01]  /*1f50*/  ISETP.NE.AND P1, PT, R3.reuse, 0xb, PT ;  /* 0x0000000b0300780c */ /* 0x040fe20003f25270 */
[----:B------:R-:W-:Y:S02]  /*1f60*/  USEL UR6, URZ, 0x1, UP0 ;  /* 0x000000013f067887 */ /* 0x000fe40008000000 */
[----:B------:R-:W-:Y:S01]  /*1f70*/  USEL UR5, UR5, URZ, UP0 ;  /* 0x0000003f05057287 */ /* 0x000fe20008000000 */
[----:B------:R-:W-:-:S03]  /*1f80*/  SEL R3, R3, RZ, P1 ;  /* 0x000000ff03037207 */ /* 0x000fc60000800000 */
[----:B------:R-:W-:Y:S01]  /*1f90*/  LOP3.LUT R7, R7, UR6, RZ, 0x3c, !PT ;  /* 0x0000000607077c12 */ /* 0x000fe2000f8e3cff */
[----:B------:R-:W-:Y:S07]  /*1fa0*/  @P2 BRA `(.L_x_30) ;  /* 0xfffffffc00002947 */ /* 0x000fee000383ffff */
.L_x_23:
[----:B01----:R-:W0:Y:S02]  /*1fb0*/  LDC R0, c[0x0][0x28c] ;  /* 0x0000a300ff007b82 */ /* 0x003e240000000800 */
[----:B0-----:R-:W-:-:S13]  /*1fc0*/  ISETP.GE.AND P1, PT, R0, 0x1, PT ;  /* 0x000000010000780c */ /* 0x001fda0003f26270 */
[----:B------:R-:W-:Y:S05]  /*1fd0*/  @!P1 BRA `(.L_x_31) ;  /* 0x0000000000449947 */ /* 0x000fea0003800000 */
[----:B------:R-:W-:Y:S05]  /*1fe0*/  @!P0 BRA `(.L_x_32) ;  /* 0x0000000000048947 */ /* 0x000fea0003800000 */
[----:B------:R-:W-:Y:S01]  /*1ff0*/  BPT.TRAP 0x1 ;  /* 0x000000040000795c */ /* 0x000fe20000300000 */
.L_x_32:
[----:B------:R-:W-:-:S13]  /*2000*/  ISETP.NE.AND P0, PT, R22, RZ, PT ;  /* 0x000000ff1600720c */ /* 0x000fda0003f05270 */
[----:B------:R-:W-:-:S05]  /*2010*/  VOTEU.ANY UP0, P0 ;  /* 0x00000000003f7886 */ /* 0x000fca0000000100 */
[----:B------:R-:W-:-:S06]  /*2020*/  @UP0 UIADD3 UR4, UR44, UR41, URZ ;  /* 0x000000292c040290 */ /* 0x000fcc000fffe03f */
[----:B------:R-:W-:Y:S02]  /*2030*/  IMAD.U32 R4, RZ, RZ, UR4 ;  /* 0x00000004ff047e24 */ /* 0x000fe4000f8e00ff */
[----:B------:R-:W-:Y:S02]  /*2040*/  IMAD.U32 R3, RZ, RZ, UR4 ;  /* 0x00000004ff037e24 */ /* 0x000fe4000f8e00ff */
[----:B------:R-:W-:-:S05]  /*2050*/  @P0 IMAD.WIDE.U32 R4, R4, -0x45d1745d, RZ ;  /* 0xba2e8ba304040825 */ /* 0x000fca00078e00ff */
[----:B------:R-:W-:-:S05]  /*2060*/  @P0 SHF.R.U32.HI R0, RZ, 0x3, R5 ;  /* 0x00000003ff000819 */ /* 0x000fca0000011605 */
[----:B------:R-:W-:-:S04]  /*2070*/  @P0 IMAD R0, R0, -0xb, R3 ;  /* 0xfffffff500000824 */ /* 0x000fc800078e0203 */
[----:B------:R-:W-:-:S04]  /*2080*/  @P0 IMAD R0, R0, 0x8, R6 ;  /* 0x0000000800000824 */ /* 0x000fc800078e0206 */
[----:B------:R-:W-:-:S05]  /*2090*/  @P0 VIADD R0, R0, 0x58 ;  /* 0x0000005800000836 */ /* 0x000fca0000000000 */
[----:B------:R-:W-:-:S04]  /*20a0*/  @P0 PRMT R0, R19, 0x654, R0 ;  /* 0x0000065413000816 */ /* 0x000fc80000000000 */
[----:B------:R0:W-:Y:S01]  /*20b0*/  @P0 SYNCS.ARRIVE.TRANS64.RED.A1T0 RZ, [R0+URZ], RZ ;  /* 0x000000ff00ff09a7 */ /* 0x0001e2000810043f */
[----:B------:R-:W-:-:S13]  /*20c0*/  ISETP.GT.U32.AND P0, PT, R18, 0x1, PT ;  /* 0x000000011200780c */ /* 0x000fda0003f04070 */
[----:B0-----:R-:W-:Y:S05]  /*20d0*/  @P0 BRA `(.L_x_31) ;  /* 0x0000000000040947 */ /* 0x001fea0003800000 */
[----:B------:R-:W-:Y:S01]  /*20e0*/  BPT.TRAP 0x1 ;  /* 0x000000040000795c */ /* 0x000fe20000300000 */
.L_x_31:
[----:B------:R-:W-:Y:S01]  /*20f0*/  IMAD.SHL.U32 R102, R102, 0x40, RZ ;  /* 0x0000004066667824 */ /* 0x000fe200078e00ff */
[----:B------:R-:W-:Y:S01]  /*2100*/  UIADD3 UR41, UR43, UR41, URZ ;  /* 0x000000292b297290 */ /* 0x000fe2000fffe03f */
[----:B------:R-:W-:Y:S01]  /*2110*/  SHF.R.S32.HI R11, RZ, 0x1f, R23 ;  /* 0x0000001fff0b7819 */ /* 0x000fe20000011417 */
[----:B------:R-:W-:Y:S01]  /*2120*/  ULDC UR7, c[0x0][0x288] ;  /* 0x0000a20000077ab9 */ /* 0x000fe20000000800 */
[----:B------:R-:W-:Y:S01]  /*2130*/  IMAD.SHL.U32 R6, R109, 0x100, RZ ;  /* 0x000001006d067824 */ /* 0x000fe200078e00ff */
[C---:B------:R-:W-:Y:S01]  /*2140*/  LOP3.LUT R8, R102.reuse, 0x6, R98, 0xf8, !PT ;  /* 0x0000000666087812 */ /* 0x040fe200078ef862 */
[----:B------:R-:W-:Y:S01]  /*2150*/  UISETP.GT.U32.AND UP0, UPT, UR41, 0xa, UPT ;  /* 0x0000000a2900788c */ /* 0x000fe2000bf04070 */
[----:B------:R-:W-:Y:S01]  /*2160*/  ISETP.GE.AND P0, PT, R102, UR7, PT ;  /* 0x0000000766007c0c */ /* 0x000fe2000bf06270 */
[----:B------:R-:W-:Y:S01]  /*2170*/  ULDC.64 UR4, c[0x0][0x5d0] ;  /* 0x0001740000047ab9 */ /* 0x000fe20000000a00 */
[----:B------:R-:W-:Y:S01]  /*2180*/  SHF.R.S32.HI R9, RZ, 0x1f, R8 ;  /* 0x0000001fff097819 */ /* 0x000fe20000011408 */
[----:B------:R-:W-:Y:S01]  /*2190*/  ULDC UR10, c[0x0][0x284] ;  /* 0x0000a100000a7ab9 */ /* 0x000fe20000000800 */
[----:B------:R-:W-:Y:S01]  /*21a0*/  IMAD R0, R11, UR4, RZ ;  /* 0x000000040b007c24 */ /* 0x000fe2000f8e02ff */
[----:B------:R-:W-:Y:S01]  /*21b0*/  UISETP.LT.U32.AND UP0, UPT, UR43, 0xb, UP0 ;  /* 0x0000000b2b00788c */ /* 0x000fe20008701070 */
[----:B------:R-:W-:Y:S01]  /*21c0*/  ISETP.GE.OR P0, PT, R6, UR10, P0 ;  /* 0x0000000a06007c0c */ /* 0x000fe20008706670 */
[----:B------:R-:W-:Y:S01]  /*21d0*/  UISETP.GE.U32.AND UP1, UPT, UR43, 0xb, UPT ;  /* 0x0000000b2b00788c */ /* 0x000fe2000bf26070 */
[C---:B------:R-:W-:Y:S01]  /*21e0*/  IMAD R3, R23.reuse, UR5, R0 ;  /* 0x0000000517037c24 */ /* 0x040fe2000f8e0200 */
[----:B------:R-:W-:Y:S01]  /*21f0*/  USEL UR6, URZ, 0x1, !UP0 ;  /* 0x000000013f067887 */ /* 0x000fe2000c000000 */
[----:B------:R-:W-:Y:S01]  /*2200*/  IMAD.WIDE.U32 R4, R23, UR4, R8 ;  /* 0x0000000417047c25 */ /* 0x000fe2000f8e0008 */
[----:B------:R-:W-:Y:S01]  /*2210*/  UIMAD.WIDE.U32 UR4, UR41, -0x45d1745d, URZ ;  /* 0xba2e8ba3290478a5 */ /* 0x000fe2000f8e003f */
[----:B------:R-:W-:-:S02]  /*2220*/  ULDC.64 UR8, c[0x0][0x5c8] ;  /* 0x0001720000087ab9 */ /* 0x000fc40000000a00 */
[----:B------:R-:W-:Y:S01]  /*2230*/  IMAD.WIDE R108, R109, 0x100, R88 ;  /* 0x000001006d6c7825 */ /* 0x000fe200078e0258 */
[----:B------:R-:W-:Y:S02]  /*2240*/  USHF.R.U32.HI UR4, URZ, 0x3, UR5 ;  /* 0x000000033f047899 */ /* 0x000fe40008011605 */
[----:B------:R-:W-:Y:S01]  /*2250*/  ULOP3.LUT UR40, UR40, UR6, URZ, 0x3c, !UPT ;  /* 0x0000000628287292 */ /* 0x000fe2000f8e3c3f */
[----:B------:R-:W-:Y:S01]  /*2260*/  IMAD R7, R109, UR8, RZ ;  /* 0x000000086d077c24 */ /* 0x000fe2000f8e02ff */
[----:B------:R-:W-:Y:S01]  /*2270*/  UIMAD UR41, UR4, -0xb, UR41 ;  /* 0xfffffff5042978a4 */ /* 0x000fe2000f8e0229 */
[----:B------:R-:W-:Y:S01]  /*2280*/  IMAD.IADD R5, R5, 0x1, R3 ;  /* 0x0000000105057824 */ /* 0x000fe200078e0203 */
[----:B------:R-:W-:Y:S01]  /*2290*/  @UP1 ULOP3.LUT UR40, UR40, 0x1, UR4, 0x78, !UPT ;  /* 0x0000000128281892 */ /* 0x000fe2000f8e7804 */
[C---:B------:R-:W-:Y:S02]  /*22a0*/  IMAD R7, R108.reuse, UR9, R7 ;  /* 0x000000096c077c24 */ /* 0x040fe4000f8e0207 */
[----:B------:R-:W-:-:S04]  /*22b0*/  IMAD.WIDE.U32 R112, R108, UR8, R4 ;  /* 0x000000086c707c25 */ /* 0x000fc8000f8e0004 */
[----:B------:R-:W-:Y:S01]  /*22c0*/  IMAD.MOV.U32 R0, RZ, RZ, -0x1 ;  /* 0xffffffffff007424 */ /* 0x000fe200078e00ff */
[----:B------:R-:W-:Y:S06]  /*22d0*/  @P0 BRA `(.L_x_33) ;  /* 0x0000004c00100947 */ /* 0x000fec0003800000 */
[----:B-----5:R-:W-:Y:S01]  /*22e0*/  FSETP.NEU.AND P1, PT, R91, RZ, PT ;  /* 0x000000ff5b00720b */ /* 0x020fe20003f2d000 */
[----:B------:R-:W-:Y:S01]  /*22f0*/  IMAD.IADD R4, R97, 0x1, -R102 ;  /* 0x0000000161047824 */ /* 0x000fe200078e0a66 */
[----:B------:R-:W-:Y:S01]  /*2300*/  BSSY B0, `(.L_x_33) ;  /* 0x00004c1000007945 */ /* 0x000fe20003800000 */
[----:B------:R-:W-:Y:S02]  /*2310*/  IMAD.IADD R3, R101, 0x1, -R6 ;  /* 0x0000000165037824 */ /* 0x000fe400078e0a06 */
[----:B------:R-:W-:Y:S01]  /*2320*/  IMAD.IADD R105, R113, 0x1, R7 ;  /* 0x0000000171697824 */ /* 0x000fe200078e0207 */
[----:B------:R-:W-:-:S04]  /*2330*/  ISETP.GT.AND P6, PT, R4, RZ, PT ;  /* 0x000000ff0400720c */ /* 0x000fc80003fc4270 */
[----:B------:R-:W-:-:S03]  /*2340*/  ISETP.GT.AND P0, PT, R3, RZ, P6 ;  /* 0x000000ff0300720c */ /* 0x000fc60003704270 */
[----:B------:R-:W-:Y:S10]  /*2350*/  @!P1 BRA `(.L_x_34) ;  /* 0x0000003400809947 */ /* 0x000ff40003800000 */
[----:B------:R-:W0:Y:S01]  /*2360*/  LDC.64 R14, c[0x0][0x5b8] ;  /* 0x00016e00ff0e7b82 */ /* 0x000e220000000a00 */
[----:B------:R-:W-:-:S07]  /*2370*/  ULDC.64 UR4, c[0x0][0x5c0] ;  /* 0x0001700000047ab9 */ /* 0x000fce0000000a00 */
[----:B------:R-:W1:Y:S08]  /*2380*/  LDC.64 R106, c[0x0][0x5b0] ;  /* 0x00016c00ff6a7b82 */ /* 0x000e700000000a00 */
[----:B------:R-:W2:Y:S01]  /*2390*/  LDC.64 R12, c[0x0][0x5a8] ;  /* 0x00016a00ff0c7b82 */ /* 0x000ea20000000a00 */
[-C--:B0-----:R-:W-:Y:S02]  /*23a0*/  IMAD R6, R11, R14.reuse, RZ ;  /* 0x0000000e0b067224 */ /* 0x081fe400078e02ff */
[----:B------:R-:W-:-:S04]  /*23b0*/  IMAD.WIDE.U32 R20, R23, R14, R8 ;  /* 0x0000000e17147225 */ /* 0x000fc800078e0008 */
[----:B------:R-:W-:Y:S02]  /*23c0*/  IMAD R115, R23, R15, R6 ;  /* 0x0000000f17737224 */ /* 0x000fe400078e0206 */
[-C--:B-1----:R-:W-:Y:S02]  /*23d0*/  IMAD R5, R109, R106.reuse, RZ ;  /* 0x0000006a6d057224 */ /* 0x082fe400078e02ff */
[----:B------:R-:W-:Y:S02]  /*23e0*/  IMAD.IADD R103, R21, 0x1, R115 ;  /* 0x0000000115677824 */ /* 0x000fe400078e0273 */
[----:B------:R-:W-:Y:S02]  /*23f0*/  IMAD.MOV.U32 R102, RZ, RZ, R20 ;  /* 0x000000ffff667224 */ /* 0x000fe400078e0014 */
[C---:B------:R-:W-:Y:S02]  /*2400*/  IMAD R119, R108.reuse, R107, R5 ;  /* 0x0000006b6c777224 */ /* 0x040fe400078e0205 */
[----:B------:R-:W-:-:S04]  /*2410*/  IMAD.WIDE.U32 R6, R108, R106, R102 ;  /* 0x0000006a6c067225 */ /* 0x000fc800078e0066 */
[----:B------:R-:W-:Y:S01]  /*2420*/  IMAD.IADD R5, R7, 0x1, R119 ;  /* 0x0000000107057824 */ /* 0x000fe200078e0277 */
[----:B--2---:R-:W-:-:S04]  /*2430*/  LEA R10, P1, R6, R12, 0x1 ;  /* 0x0000000c060a7211 */ /* 0x004fc800078208ff */
[----:B------:R-:W-:-:S05]  /*2440*/  LEA.HI.X R11, R6, R13, R5, 0x1, P1 ;  /* 0x0000000d060b7211 */ /* 0x000fca00008f0c05 */
[----:B------:R-:W2:Y:S01]  /*2450*/  @P0 LDG.E.LTC128B.U16 R5, desc[UR38][R10.64] ;  /* 0x000000260a050981 */ /* 0x000ea2000c1e1520 */
[----:B------:R-:W-:Y:S01]  /*2460*/  ISETP.GT.AND P4, PT, R4, 0x1, PT ;  /* 0x000000010400780c */ /* 0x000fe20003f84270 */
[----:B------:R-:W-:Y:S01]  /*2470*/  IMAD.WIDE.U32 R6, R108, R106, R8 ;  /* 0x0000006a6c067225 */ /* 0x000fe200078e0008 */
[----:B------:R-:W-:Y:S01]  /*2480*/  BSSY B1, `(.L_x_35) ;  /* 0x0000013000017945 */ /* 0x000fe20003800000 */
[----:B------:R-:W-:Y:S02]  /*2490*/  SHF.L.U64.HI R113, R106, 0x3, R107 ;  /* 0x000000036a717819 */ /* 0x000fe4000001026b */
[----:B------:R-:W-:Y:S01]  /*24a0*/  IMAD.IADD R7, R119, 0x1, R7 ;  /* 0x0000000177077824 */ /* 0x000fe200078e0207 */
[----:B------:R-:W-:Y:S01]  /*24b0*/  P2R R118, PR, RZ, 0x10 ;  /* 0x00000010ff767803 */ /* 0x000fe20000000000 */
[----:B------:R-:W-:-:S04]  /*24c0*/  IMAD.WIDE.U32 R110, R23, R14, R6 ;  /* 0x0000000e176e7225 */ /* 0x000fc800078e0006 */
[----:B------:R-:W-:Y:S01]  /*24d0*/  IMAD.IADD R7, R115, 0x1, R111 ;  /* 0x0000000173077824 */ /* 0x000fe200078e026f */
[----:B------:R-:W-:-:S04]  /*24e0*/  LEA R6, P2, R110, R12, 0x1 ;  /* 0x0000000c6e067211 */ /* 0x000fc800078408ff */
[----:B------:R-:W-:Y:S01]  /*24f0*/  LEA.HI.X R7, R110, R13, R7, 0x1, P2 ;  /* 0x0000000d6e077211 */ /* 0x000fe200010f0c07 */
[----:B--2---:R-:W-:-:S04]  /*2500*/  IMAD.U32 R104, R5, 0x10000, RZ ;  /* 0x0001000005687824 */ /* 0x004fc800078e00ff */
[----:B------:R-:W-:Y:S01]  /*2510*/  FMUL R15, R104, R91 ;  /* 0x0000005b680f7220 */ /* 0x000fe20000400000 */
[----:B------:R-:W-:-:S03]  /*2520*/  LEA R104, P1, R112, UR4, 0x1 ;  /* 0x0000000470687c11 */ /* 0x000fc6000f8208ff */
[----:B------:R-:W-:Y:S01]  /*2530*/  FFMA R15, R56, R90, R15 ;  /* 0x0000005a380f7223 */ /* 0x000fe2000000000f */
[----:B------:R-:W-:Y:S01]  /*2540*/  LEA.HI.X R105, R112, UR5, R105, 0x1, P1 ;  /* 0x0000000570697c11 */ /* 0x000fe200088f0c69 */
[----:B------:R-:W-:Y:S01]  /*2550*/  IMAD.SHL.U32 R112, R106, 0x8, RZ ;  /* 0x000000086a707824 */ /* 0x000fe200078e00ff */
[----:B------:R-:W-:Y:S02]  /*2560*/  ISETP.GT.AND P1, PT, R3, RZ, P4 ;  /* 0x000000ff0300720c */ /* 0x000fe40002724270 */
[----:B------:R-:W-:-:S05]  /*2570*/  F2FP.BF16.F32.PACK_AB R15, RZ, R15 ;  /* 0x0000000fff0f723e */ /* 0x000fca00000010ff */
[----:B------:R0:W-:Y:S06]  /*2580*/  @P0 STG.E.U16 desc[UR38][R104.64], R15 ;  /* 0x0000000f68000986 */ /* 0x0001ec000c101526 */
[----:B------:R-:W-:Y:S05]  /*2590*/  @!P1 BRA `(.L_x_36) ;  /* 0x0000000000049947 */ /* 0x000fea0003800000 */
[----:B------:R1:W5:Y:S02]  /*25a0*/  LDG.E.LTC128B.U16 R5, desc[UR38][R6.64+0x2] ;  /* 0x0000022606057981 */ /* 0x000364000c1e1520 */
.L_x_36:
[----:B------:R-:W-:Y:S05]  /*25b0*/  BSYNC B1 ;  /* 0x0000000000017941 */ /* 0x000fea0003800000 */
.L_x_35:
[----:B-----5:R-:W-:Y:S01]  /*25c0*/  IMAD.U32 R10, R5, 0x10000, RZ ;  /* 0x00010000050a7824 */ /* 0x020fe200078e00ff */
[----:B------:R-:W-:Y:S01]  /*25d0*/  ISETP.GT.AND P0, PT, R3, 0x8, P6 ;  /* 0x000000080300780c */ /* 0x000fe20003704270 */
[----:B------:R-:W-:Y:S01]  /*25e0*/  IMAD.WIDE.U32 R116, R108, R106, R112 ;  /* 0x0000006a6c747225 */ /* 0x000fe200078e0070 */
[----:B0-----:R-:W-:-:S03]  /*25f0*/  PRMT R15, R5, 0x7610, R15 ;  /* 0x00007610050f7816 */ /* 0x001fc6000000000f */
[----:B------:R-:W-:Y:S01]  /*2600*/  FMUL R10, R10, R91 ;  /* 0x0000005b0a0a7220 */ /* 0x000fe20000400000 */
[----:B------:R-:W-:Y:S01]  /*2610*/  IMAD.IADD R119, R119, 0x1, R117 ;  /* 0x0000000177777824 */ /* 0x000fe200078e0275 */
[----:B------:R-:W-:Y:S02]  /*2620*/  IADD3 R11, P2, R20, R116, RZ ;  /* 0x00000074140b7210 */ /* 0x000fe40007f5e0ff */
[----:B------:R-:W-:-:S03]  /*2630*/  FFMA R57, R57, R90, R10 ;  /* 0x0000005a39397223 */ /* 0x000fc6000000000a */
[----:B------:R-:W-:Y:S01]  /*2640*/  IMAD.X R56, R119, 0x1, R103, P2 ;  /* 0x0000000177387824 */ /* 0x000fe200010e0667 */
[C---:B------:R-:W-:Y:S02]  /*2650*/  LEA R10, P2, R11.reuse, R12, 0x1 ;  /* 0x0000000c0b0a7211 */ /* 0x040fe400078408ff */
[----:B------:R-:W-:Y:S02]  /*2660*/  F2FP.BF16.F32.PACK_AB R57, RZ, R57 ;  /* 0x00000039ff39723e */ /* 0x000fe400000010ff */
[----:B------:R-:W-:Y:S01]  /*2670*/  LEA.HI.X R11, R11, R13, R56, 0x1, P2 ;  /* 0x0000000d0b0b7211 */ /* 0x000fe200010f0c38 */
[----:B------:R-:W-:Y:S01]  /*2680*/  @P1 IMAD.MOV.U32 R56, RZ, RZ, R104 ;  /* 0x000000ffff381224 */ /* 0x000fe200078e0068 */
[----:B------:R-:W-:Y:S01]  /*2690*/  PRMT R111, R57, 0x7610, R111 ;  /* 0x00007610396f7816 */ /* 0x000fe2000000006f */
[----:B------:R-:W-:-:S05]  /*26a0*/  @P1 IMAD.MOV.U32 R57, RZ, RZ, R105 ;  /* 0x000000ffff391224 */ /* 0x000fca00078e0069 */
[----:B------:R0:W-:Y:S04]  /*26b0*/  @P1 STG.E.U16 desc[UR38][R56.64+0x2], R111 ;  /* 0x0000026f38001986 */ /* 0x0001e8000c101526 */
[----:B------:R-:W2:Y:S01]  /*26c0*/  @P0 LDG.E.LTC128B.U16 R15, desc[UR38][R10.64] ;  /* 0x000000260a0f0981 */ /* 0x000ea2000c1e1520 */
[----:B------:R-:W-:Y:S01]  /*26d0*/  IADD3 R116, P1, R8, R116, RZ ;  /* 0x0000007408747210 */ /* 0x000fe20007f3e0ff */
[----:B------:R-:W-:Y:S01]  /*26e0*/  BSSY B1, `(.L_x_37) ;  /* 0x0000012000017945 */ /* 0x000fe20003800000 */
[----:B------:R-:W-:-:S03]  /*26f0*/  SHF.L.U64.HI R121, R92, 0x1, R95 ;  /* 0x000000015c797819 */ /* 0x000fc6000001025f */
[----:B------:R-:W-:Y:S01]  /*2700*/  IMAD.X R117, R9, 0x1, R119, P1 ;  /* 0x0000000109757824 */ /* 0x000fe200008e0677 */
[----:B------:R-:W-:Y:S01]  /*2710*/  ISETP.GT.AND P1, PT, R3, 0x8, P4 ;  /* 0x000000080300780c */ /* 0x000fe20002724270 */
[----:B------:R-:W-:Y:S02]  /*2720*/  IMAD.SHL.U32 R119, R92, 0x2, RZ ;  /* 0x000000025c777824 */ /* 0x000fe400078e00ff */
[----:B------:R-:W-:-:S04]  /*2730*/  IMAD.WIDE.U32 R116, R23, R14, R116 ;  /* 0x0000000e17747225 */ /* 0x000fc800078e0074 */
[----:B0-----:R-:W-:Y:S01]  /*2740*/  IMAD.IADD R57, R115, 0x1, R117 ;  /* 0x0000000173397824 */ /* 0x001fe200078e0275 */
[----:B------:R-:W-:-:S04]  /*2750*/  LEA R56, P3, R116, R12, 0x1 ;  /* 0x0000000c74387211 */ /* 0x000fc800078608ff */
[----:B------:R-:W-:Y:S01]  /*2760*/  LEA.HI.X R57, R116, R13, R57, 0x1, P3 ;  /* 0x0000000d74397211 */ /* 0x000fe200018f0c39 */
[----:B--2---:R-:W-:-:S04]  /*2770*/  IMAD.U32 R110, R15, 0x10000, RZ ;  /* 0x000100000f6e7824 */ /* 0x004fc800078e00ff */
[----:B------:R-:W-:Y:S01]  /*2780*/  FMUL R5, R110, R91 ;  /* 0x0000005b6e057220 */ /* 0x000fe20000400000 */
[----:B------:R-:W-:-:S03]  /*2790*/  IADD3 R110, P2, R119, R104, RZ ;  /* 0x00000068776e7210 */ /* 0x000fc60007f5e0ff */
[----:B------:R-:W-:Y:S02]  /*27a0*/  FFMA R5, R58, R90, R5 ;  /* 0x0000005a3a057223 */ /* 0x000fe40000000005 */
[----:B------:R-:W-:-:S03]  /*27b0*/  IMAD.X R111, R121, 0x1, R105, P2 ;  /* 0x00000001796f7824 */ /* 0x000fc600010e0669 */
[----:B------:R-:W-:-:S05]  /*27c0*/  F2FP.BF16.F32.PACK_AB R5, RZ, R5 ;  /* 0x00000005ff05723e */ /* 0x000fca00000010ff */
[----:B------:R0:W-:Y:S01]  /*27d0*/  @P0 STG.E.U16 desc[UR38][R110.64], R5 ;  /* 0x000000056e000986 */ /* 0x0001e2000c101526 */
[----:B------:R-:W-:Y:S05]  /*27e0*/  @!P1 BRA `(.L_x_38) ;  /* 0x0000000000049947 */ /* 0x000fea0003800000 */
[----:B------:R2:W5:Y:S02]  /*27f0*/  LDG.E.LTC128B.U16 R15, desc[UR38][R56.64+0x2] ;  /* 0x00000226380f7981 */ /* 0x000564000c1e1520 */
.L_x_38:
[----:B------:R-:W-:Y:S05]  /*2800*/  BSYNC B1 ;  /* 0x0000000000017941 */ /* 0x000fea0003800000 */
.L_x_37:
[----:B-----5:R-:W-:Y:S01]  /*2810*/  IMAD.U32 R10, R15, 0x10000, RZ ;  /* 0x000100000f0a7824 */ /* 0x020fe200078e00ff */
[----:B------:R-:W-:Y:S01]  /*2820*/  ISETP.GT.AND P4, PT, R4, 0x8, PT ;  /* 0x000000080400780c */ /* 0x000fe20003f84270 */
[----:B------:R-:W-:Y:S01]  /*2830*/  IMAD.MOV.U32 R58, RZ, RZ, R110 ;  /* 0x000000ffff3a7224 */ /* 0x000fe200078e006e */
[----:B------:R-:W-:Y:S01]  /*2840*/  BSSY B1, `(.L_x_39) ;  /* 0x000000b000017945 */ /* 0x000fe20003800000 */
[----:B------:R-:W-:Y:S01]  /*2850*/  FMUL R10, R10, R91 ;  /* 0x0000005b0a0a7220 */ /* 0x000fe20000400000 */
[----:B------:R-:W-:Y:S02]  /*2860*/  ISETP.GT.AND P0, PT, R3, RZ, P4 ;  /* 0x000000ff0300720c */ /* 0x000fe40002704270 */
[----:B------:R-:W-:Y:S01]  /*2870*/  P2R R117, PR, RZ, 0x10 ;  /* 0x00000010ff757803 */ /* 0x000fe20000000000 */
[----:B------:R-:W-:Y:S01]  /*2880*/  FFMA R10, R59, R90, R10 ;  /* 0x0000005a3b0a7223 */ /* 0x000fe2000000000a */
[----:B------:R-:W-:Y:S01]  /*2890*/  IMAD.MOV.U32 R59, RZ, RZ, R111 ;  /* 0x000000ffff3b7224 */ /* 0x000fe200078e006f */
[----:B------:R-:W-:-:S03]  /*28a0*/  PRMT R116, R15, 0x7610, R116 ;  /* 0x000076100f747816 */ /* 0x000fc60000000074 */
[----:B------:R-:W-:-:S05]  /*28b0*/  F2FP.BF16.F32.PACK_AB R10, RZ, R10 ;  /* 0x0000000aff0a723e */ /* 0x000fca00000010ff */
[----:B------:R3:W-:Y:S01]  /*28c0*/  @P1 STG.E.U16 desc[UR38][R58.64+0x2], R10 ;  /* 0x0000020a3a001986 */ /* 0x0007e2000c101526 */
[----:B------:R-:W-:Y:S05]  /*28d0*/  @!P0 BRA `(.L_x_40) ;  /* 0x0000000000048947 */ /* 0x000fea0003800000 */
[----:B------:R4:W5:Y:S02]  /*28e0*/  LDG.E.LTC128B.U16 R116, desc[UR38][R6.64+0x10] ;  /* 0x0000102606747981 */ /* 0x000964000c1e1520 */
.L_x_40:
[----:B------:R-:W-:Y:S05]  /*28f0*/  BSYNC B1 ;  /* 0x0000000000017941 */ /* 0x000fea0003800000 */
.L_x_39:
[----:B---3-5:R-:W-:Y:S01]  /*2900*/  IMAD.U32 R10, R116, 0x10000, RZ ;  /* 0x00010000740a7824 */ /* 0x028fe200078e00ff */
[C---:B0-----:R-:W-:Y:S01]  /*2910*/  SHF.L.U64.HI R5, R93.reuse, 0x1, R94 ;  /* 0x000000015d057819 */ /* 0x041fe2000001025e */
[----:B------:R-:W-:Y:S01]  /*2920*/  IMAD.SHL.U32 R15, R93, 0x2, RZ ;  /* 0x000000025d0f7824 */ /* 0x000fe200078e00ff */
[----:B------:R-:W-:Y:S01]  /*2930*/  ISETP.GT.AND P3, PT, R4, 0x9, PT ;  /* 0x000000090400780c */ /* 0x000fe20003f64270 */
[----:B------:R-:W-:Y:S01]  /*2940*/  FMUL R11, R10, R91 ;  /* 0x0000005b0a0b7220 */ /* 0x000fe20000400000 */
[----:B------:R-:W-:Y:S02]  /*2950*/  BSSY B1, `(.L_x_41) ;  /* 0x000000a000017945 */ /* 0x000fe40003800000 */
[----:B------:R-:W-:Y:S01]  /*2960*/  IADD3 R10, P1, P2, R15, R104, R119 ;  /* 0x000000680f0a7210 */ /* 0x000fe20007a3e077 */
[----:B------:R-:W-:Y:S01]  /*2970*/  FFMA R60, R60, R90, R11 ;  /* 0x0000005a3c3c7223 */ /* 0x000fe2000000000b */
[----:B------:R-:W-:Y:S02]  /*2980*/  P2R R119, PR, RZ, 0x8 ;  /* 0x00000008ff777803 */ /* 0x000fe40000000000 */
[----:B------:R-:W-:-:S02]  /*2990*/  IADD3.X R11, R5, R105, R121, P1, P2 ;  /* 0x00000069050b7210 */ /* 0x000fc40000fe4479 */
[----:B------:R-:W-:Y:S02]  /*29a0*/  F2FP.BF16.F32.PACK_AB R60, RZ, R60 ;  /* 0x0000003cff3c723e */ /* 0x000fe400000010ff */
[----:B------:R-:W-:-:S03]  /*29b0*/  ISETP.GT.AND P1, PT, R3, RZ, P3 ;  /* 0x000000ff0300720c */ /* 0x000fc60001f24270 */
[----:B------:R0:W-:Y:S10]  /*29c0*/  @P0 STG.E.U16 desc[UR38][R104.64+0x10], R60 ;  /* 0x0000103c68000986 */ /* 0x0001f4000c101526 */
[----:B------:R-:W-:Y:S05]  /*29d0*/  @!P1 BRA `(.L_x_42) ;  /* 0x0000000000049947 */ /* 0x000fea0003800000 */
[----:B------:R3:W5:Y:S02]  /*29e0*/  LDG.E.LTC128B.U16 R116, desc[UR38][R6.64+0x12] ;  /* 0x0000122606747981 */ /* 0x000764000c1e1520 */
.L_x_42:
[----:B------:R-:W-:Y:S05]  /*29f0*/  BSYNC B1 ;  /* 0x0000000000017941 */ /* 0x000fea0003800000 */
.L_x_41:
[----:B0----5:R-:W-:Y:S01]  /*2a00*/  IMAD.U32 R60, R116, 0x10000, RZ ;  /* 0x00010000743c7824 */ /* 0x021fe200078e00ff */
[----:B------:R-:W-:Y:S01]  /*2a10*/  ISETP.GT.AND P0, PT, R3, 0x8, P4 ;  /* 0x000000080300780c */ /* 0x000fe20002704270 */
[----:B------:R-:W-:Y:S02]  /*2a20*/  BSSY B1, `(.L_x_43) ;  /* 0x000000a000017945 */ /* 0x000fe40003800000 */
[----:B------:R-:W-:-:S04]  /*2a30*/  FMUL R60, R60, R91 ;  /* 0x0000005b3c3c7220 */ /* 0x000fc80000400000 */
[----:B------:R-:W-:Y:S01]  /*2a40*/  FFMA R60, R61, R90, R60 ;  /* 0x0000005a3d3c7223 */ /* 0x000fe2000000003c */
[----:B------:R-:W-:-:S04]  /*2a50*/  @P1 IMAD.MOV.U32 R61, RZ, RZ, R105 ;  /* 0x000000ffff3d1224 */ /* 0x000fc800078e0069 */
[----:B------:R-:W-:-:S04]  /*2a60*/  F2FP.BF16.F32.PACK_AB R60, RZ, R60 ;  /* 0x0000003cff3c723e */ /* 0x000fc800000010ff */
[----:B------:R-:W-:Y:S01]  /*2a70*/  PRMT R120, R60, 0x7610, R120 ;  /* 0x000076103c787816 */ /* 0x000fe20000000078 */
[----:B------:R-:W-:-:S05]  /*2a80*/  @P1 IMAD.MOV.U32 R60, RZ, RZ, R104 ;  /* 0x000000ffff3c1224 */ /* 0x000fca00078e0068 */
[----:B------:R0:W-:Y:S01]  /*2a90*/  @P1 STG.E.U16 desc[UR38][R60.64+0x12], R120 ;  /* 0x000012783c001986 */ /* 0x0001e2000c101526 */
[----:B------:R-:W-:Y:S05]  /*2aa0*/  @!P0 BRA `(.L_x_44) ;  /* 0x0000000000048947 */ /* 0x000fea0003800000 */
[----:B------:R0:W5:Y:S02]  /*2ab0*/  LDG.E.LTC128B.U16 R116, desc[UR38][R56.64+0x10] ;  /* 0x0000102638747981 */ /* 0x000164000c1e1520 */
.L_x_44:
[----:B------:R-:W-:Y:S05]  /*2ac0*/  BSYNC B1 ;  /* 0x0000000000017941 */ /* 0x000fea0003800000 */
.L_x_43:
[----:B0----5:R-:W-:Y:S01]  /*2ad0*/  IMAD.U32 R60, R116, 0x10000, RZ ;  /* 0x00010000743c7824 */ /* 0x021fe200078e00ff */
[----:B------:R-:W-:Y:S01]  /*2ae0*/  ISETP.GT.AND P1, PT, R3, 0x8, P3 ;  /* 0x000000080300780c */ /* 0x000fe20001f24270 */
[----:B------:R-:W-:Y:S02]  /*2af0*/  BSSY B1, `(.L_x_45) ;  /* 0x0000007000017945 */ /* 0x000fe40003800000 */
[----:B------:R-:W-:-:S04]  /*2b00*/  FMUL R61, R60, R91 ;  /* 0x0000005b3c3d7220 */ /* 0x000fc80000400000 */
[----:B------:R-:W-:-:S05]  /*2b10*/  FFMA R61, R62, R90, R61 ;  /* 0x0000005a3e3d7223 */ /* 0x000fca000000003d */
[----:B------:R-:W-:-:S05]  /*2b20*/  F2FP.BF16.F32.PACK_AB R61, RZ, R61 ;  /* 0x0000003dff3d723e */ /* 0x000fca00000010ff */
[----:B------:R0:W-:Y:S01]  /*2b30*/  @P0 STG.E.U16 desc[UR38][R58.64+0x10], R61 ;  /* 0x0000103d3a000986 */ /* 0x0001e2000c101526 */
[----:B------:R-:W-:Y:S05]  /*2b40*/  @!P1 BRA `(.L_x_46) ;  /* 0x0000000000049947 */ /* 0x000fea0003800000 */
[----:B------:R0:W5:Y:S02]  /*2b50*/  LDG.E.LTC128B.U16 R116, desc[UR38][R56.64+0x12] ;  /* 0x0000122638747981 */ /* 0x000164000c1e1520 */
.L_x_46:
[----:B------:R-:W-:Y:S05]  /*2b60*/  BSYNC B1 ;  /* 0x0000000000017941 */ /* 0x000fea0003800000 */
.L_x_45:
[----:B-----5:R-:W-:Y:S01]  /*2b70*/  IMAD.U32 R60, R116, 0x10000, RZ ;  /* 0x00010000743c7824 */ /* 0x020fe200078e00ff */
[----:B------:R-:W-:Y:S01]  /*2b80*/  IADD3 R123, P0, R108, 0x80, RZ ;  /* 0x000000806c7b7810 */ /* 0x000fe20007f1e0ff */
[----:B------:R-:W-:Y:S01]  /*2b90*/  BSSY B1, `(.L_x_47) ;  /* 0x000000b000017945 */ /* 0x000fe20003800000 */
[----:B------:R-:W-:Y:S01]  /*2ba0*/  ISETP.GT.AND P2, PT, R4, 0x10, PT ;  /* 0x000000100400780c */ /* 0x000fe20003f44270 */
[----:B------:R-:W-:Y:S02]  /*2bb0*/  FMUL R60, R60, R91 ;  /* 0x0000005b3c3c7220 */ /* 0x000fe40000400000 */
[----:B------:R-:W-:Y:S01]  /*2bc0*/  IMAD.X R109, RZ, RZ, R109, P0 ;  /* 0x000000ffff6d7224 */ /* 0x000fe200000e066d */
[----:B------:R-:W-:Y:S01]  /*2bd0*/  ISETP.GT.AND P0, PT, R3, RZ, P2 ;  /* 0x000000ff0300720c */ /* 0x000fe20001704270 */
[----:B------:R-:W-:Y:S01]  /*2be0*/  FFMA R60, R63, R90, R60 ;  /* 0x0000005a3f3c7223 */ /* 0x000fe2000000003c */
[----:B------:R-:W-:-:S04]  /*2bf0*/  P2R R120, PR, RZ, 0x4 ;  /* 0x00000004ff787803 */ /* 0x000fc80000000000 */
[----:B------:R-:W-:-:S05]  /*2c00*/  F2FP.BF16.F32.PACK_AB R60, RZ, R60 ;  /* 0x0000003cff3c723e */ /* 0x000fca00000010ff */
[----:B------:R0:W-:Y:S02]  /*2c10*/  @P1 STG.E.U16 desc[UR38][R58.64+0x12], R60 ;  /* 0x0000123c3a001986 */ /* 0x0001e4000c101526 */
[----:B------:R-:W-:Y:S05]  /*2c20*/  @!P0 BRA `(.L_x_48) ;  /* 0x0000000000048947 */ /* 0x000fea0003800000 */
[----:B------:R0:W5:Y:S02]  /*2c30*/  LDG.E.LTC128B.U16 R116, desc[UR38][R6.64+0x20] ;  /* 0x0000202606747981 */ /* 0x000164000c1e1520 */
.L_x_48:
[----:B------:R-:W-:Y:S05]  /*2c40*/  BSYNC B1 ;  /* 0x0000000000017941 */ /* 0x000fea0003800000 */
.L_x_47:
[----:B0----5:R-:W-:Y:S01]  /*2c50*/  IMAD.U32 R60, R116, 0x10000, RZ ;  /* 0x00010000743c7824 */ /* 0x021fe200078e00ff */
[----:B------:R-:W-:Y:S01]  /*2c60*/  ISETP.GT.AND P1, PT, R4, 0x11, PT ;  /* 0x000000110400780c */ /* 0x000fe20003f24270 */
[-C--:B------:R-:W-:Y:S01]  /*2c70*/  IMAD.WIDE.U32 R62, R123, R106.reuse, R8 ;  /* 0x0000006a7b3e7225 */ /* 0x080fe200078e0008 */
[----:B------:R-:W-:Y:S03]  /*2c80*/  BSSY B1, `(.L_x_49) ;  /* 0x0000021000017945 */ /* 0x000fe60003800000 */
[----:B------:R-:W-:Y:S01]  /*2c90*/  FMUL R21, R60, R91 ;  /* 0x0000005b3c157220 */ /* 0x000fe20000400000 */
[----:B------:R-:W-:-:S03]  /*2ca0*/  IMAD R60, R109, R106, RZ ;  /* 0x0000006a6d3c7224 */ /* 0x000fc600078e02ff */
[----:B------:R-:W-:Y:S01]  /*2cb0*/  FFMA R21, R64, R90, R21 ;  /* 0x0000005a40157223 */ /* 0x000fe20000000015 */
[C---:B------:R-:W-:Y:S02]  /*2cc0*/  IMAD R121, R123.reuse, R107, R60 ;  /* 0x0000006b7b797224 */ /* 0x040fe400078e023c */
[----:B------:R-:W-:Y:S02]  /*2cd0*/  IMAD.WIDE.U32 R60, R123, R106, R102 ;  /* 0x0000006a7b3c7225 */ /* 0x000fe400078e0066 */
[----:B------:R-:W-:Y:S02]  /*2ce0*/  F2FP.BF16.F32.PACK_AB R21, RZ, R21 ;  /* 0x00000015ff15723e */ /* 0x000fe400000010ff */
[----:B------:R-:W-:Y:S02]  /*2cf0*/  IMAD.IADD R63, R121, 0x1, R63 ;  /* 0x00000001793f7824 */ /* 0x000fe400078e023f */
[----:B------:R-:W-:Y:S01]  /*2d00*/  PRMT R107, R21, 0x7610, R107 ;  /* 0x00007610156b7816 */ /* 0x000fe2000000006b */
[----:B------:R-:W-:-:S02]  /*2d10*/  IMAD.IADD R21, R61, 0x1, R121 ;  /* 0x000000013d157824 */ /* 0x000fc400078e0279 */
[----:B------:R-:W-:Y:S02]  /*2d20*/  IMAD.WIDE.U32 R108, R23, R14, R62 ;  /* 0x0000000e176c7225 */ /* 0x000fe400078e003e */
[----:B------:R0:W-:Y:S01]  /*2d30*/  @P0 STG.E.U16 desc[UR38][R104.64+0x20], R107 ;  /* 0x0000206b68000986 */ /* 0x0001e2000c101526 */
[----:B------:R-:W-:-:S04]  /*2d40*/  LEA R62, P0, R60, R12, 0x1 ;  /* 0x0000000c3c3e7211 */ /* 0x000fc800078008ff */
[----:B------:R-:W-:Y:S01]  /*2d50*/  LEA.HI.X R63, R60, R13, R21, 0x1, P0 ;  /* 0x0000000d3c3f7211 */ /* 0x000fe200000f0c15 */
[----:B------:R-:W-:Y:S01]  /*2d60*/  IMAD.IADD R21, R115, 0x1, R109 ;  /* 0x0000000173157824 */ /* 0x000fe200078e026d */
[----:B------:R-:W-:-:S04]  /*2d70*/  LEA R60, P0, R108, R12, 0x1 ;  /* 0x0000000c6c3c7211 */ /* 0x000fc800078008ff */
[----:B------:R-:W-:Y:S01]  /*2d80*/  LEA.HI.X R61, R108, R13, R21, 0x1, P0 ;  /* 0x0000000d6c3d7211 */ /* 0x000fe200000f0c15 */
[----:B0-----:R-:W-:-:S04]  /*2d90*/  IMAD.WIDE.U32 R106, R123, R106, R112 ;  /* 0x0000006a7b6a7225 */ /* 0x001fc800078e0070 */
[----:B------:R-:W-:Y:S01]  /*2da0*/  IMAD.IADD R121, R121, 0x1, R107 ;  /* 0x0000000179797824 */ /* 0x000fe200078e026b */
[----:B------:R-:W-:-:S05]  /*2db0*/  IADD3 R64, P0, R20, R106, RZ ;  /* 0x0000006a14407210 */ /* 0x000fca0007f1e0ff */
[----:B------:R-:W-:Y:S01]  /*2dc0*/  IMAD.X R102, R121, 0x1, R103, P0 ;  /* 0x0000000179667824 */ /* 0x000fe200000e0667 */
[----:B------:R-:W-:-:S05]  /*2dd0*/  IADD3 R20, P0, R8, R106, RZ ;  /* 0x0000006a08147210 */ /* 0x000fca0007f1e0ff */
[----:B------:R-:W-:Y:S01]  /*2de0*/  IMAD.X R21, R9, 0x1, R121, P0 ;  /* 0x0000000109157824 */ /* 0x000fe200000e0679 */
[----:B------:R-:W-:Y:S01]  /*2df0*/  LEA R8, P0, R64, R12, 0x1 ;  /* 0x0000000c40087211 */ /* 0x000fe200078008ff */
[----:B------:R-:W-:-:S03]  /*2e00*/  IMAD.WIDE.U32 R20, R23, R14, R20 ;  /* 0x0000000e17147225 */ /* 0x000fc600078e0014 */
[----:B------:R-:W-:Y:S02]  /*2e10*/  LEA.HI.X R9, R64, R13, R102, 0x1, P0 ;  /* 0x0000000d40097211 */ /* 0x000fe400000f0c66 */
[----:B------:R-:W-:Y:S01]  /*2e20*/  P2R R23, PR, RZ, 0x2 ;  /* 0x00000002ff177803 */ /* 0x000fe20000000000 */
[----:B------:R-:W-:Y:S01]  /*2e30*/  IMAD.IADD R115, R115, 0x1, R21 ;  /* 0x0000000173737824 */ /* 0x000fe200078e0215 */
[----:B------:R-:W-:-:S04]  /*2e40*/  LEA R12, P0, R20, R12, 0x1 ;  /* 0x0000000c140c7211 */ /* 0x000fc800078008ff */
[----:B------:R-:W-:Y:S02]  /*2e50*/  LEA.HI.X R13, R20, R13, R115, 0x1, P0 ;  /* 0x0000000d140d7211 */ /* 0x000fe400000f0c73 */
[----:B------:R-:W-:-:S13]  /*2e60*/  ISETP.GT.AND P0, PT, R3, RZ, P1 ;  /* 0x000000ff0300720c */ /* 0x000fda0000f04270 */
[----:B------:R-:W-:Y:S05]  /*2e70*/  @!P0 BRA `(.L_x_50) ;  /* 0x0000000000048947 */ /* 0x000fea0003800000 */
[----:B------:R0:W5:Y:S02]  /*2e80*/  LDG.E.LTC128B.U16 R116, desc[UR38][R6.64+0x22] ;  /* 0x0000222606747981 */ /* 0x000164000c1e1520 */
.L_x_50:
[----:B------:R-:W-:Y:S05]  /*2e90*/  BSYNC B1 ;  /* 0x0000000000017941 */ /* 0x000fea0003800000 */
.L_x_49:
[----:B-----5:R-:W-:Y:S01]  /*2ea0*/  IMAD.U32 R14, R116, 0x10000, RZ ;  /* 0x00010000740e7824 */ /* 0x020fe200078e00ff */
[----:B------:R-:W-:Y:S01]  /*2eb0*/  BSSY B1, `(.L_x_51) ;  /* 0x000000a000017945 */ /* 0x000fe20003800000 */
[----:B------:R-:W-:Y:S02]  /*2ec0*/  @P0 IMAD.MOV.U32 R20, RZ, RZ, R104 ;  /* 0x000000ffff140224 */ /* 0x000fe400078e0068 */
[----:B------:R-:W-:Y:S01]  /*2ed0*/  FMUL R14, R14, R91 ;  /* 0x0000005b0e0e7220 */ /* 0x000fe20000400000 */
[----:B------:R-:W-:-:S03]  /*2ee0*/  @P0 IMAD.MOV.U32 R21, RZ, RZ, R105 ;  /* 0x000000ffff150224 */ /* 0x000fc600078e0069 */
[----:B------:R-:W-:-:S05]  /*2ef0*/  FFMA R14, R65, R90, R14 ;  /* 0x0000005a410e7223 */ /* 0x000fca000000000e */
[----:B------:R-:W-:-:S05]  /*2f00*/  F2FP.BF16.F32.PACK_AB R14, RZ, R14 ;  /* 0x0000000eff0e723e */ /* 0x000fca00000010ff */
[----:B------:R0:W-:Y:S01]  /*2f10*/  @P0 STG.E.U16 desc[UR38][R20.64+0x22], R14 ;  /* 0x0000220e14000986 */ /* 0x0001e2000c101526 */
[----:B------:R-:W-:-:S13]  /*2f20*/  ISETP.GT.AND P0, PT, R3, 0x8, P2 ;  /* 0x000000080300780c */ /* 0x000fda0001704270 */
[----:B0-----:R-:W-:Y:S05]  /*2f30*/  @!P0 BRA `(.L_x_52) ;  /* 0x0000000000048947 */ /* 0x001fea0003800000 */
[----:B------:R0:W5:Y:S02]  /*2f40*/  LDG.E.LTC128B.U16 R116, desc[UR38][R56.64+0x20] ;  /* 0x0000202638747981 */ /* 0x000164000c1e1520 */
.L_x_52:
[----:B------:R-:W-:Y:S05]  /*2f50*/  BSYNC B1 ;  /* 0x0000000000017941 */ /* 0x000fea0003800000 */
.L_x_51:
[----:B-----5:R-:W-:Y:S01]  /*2f60*/  IMAD.U32 R14, R116, 0x10000, RZ ;  /* 0x00010000740e7824 */ /* 0x020fe200078e00ff */
[----:B------:R-:W-:Y:S03]  /*2f70*/  BSSY B1, `(.L_x_53) ;  /* 0x0000008000017945 */ /* 0x000fe60003800000 */
[----:B------:R-:W-:-:S04]  /*2f80*/  FMUL R21, R14, R91 ;  /* 0x0000005b0e157220 */ /* 0x000fc80000400000 */
[----:B------:R-:W-:-:S05]  /*2f90*/  FFMA R21, R66, R90, R21 ;  /* 0x0000005a42157223 */ /* 0x000fca0000000015 */
[----:B------:R-:W-:-:S05]  /*2fa0*/  F2FP.BF16.F32.PACK_AB R21, RZ, R21 ;  /* 0x00000015ff15723e */ /* 0x000fca00000010ff */
[----:B------:R0:W-:Y:S01]  /*2fb0*/  @P0 STG.E.U16 desc[UR38][R58.64+0x20], R21 ;  /* 0x000020153a000986 */ /* 0x0001e2000c101526 */
[----:B------:R-:W-:-:S13]  /*2fc0*/  ISETP.GT.AND P0, PT, R3, 0x8, P1 ;  /* 0x000000080300780c */ /* 0x000fda0000f04270 */
[----:B0-----:R-:W-:Y:S05]  /*2fd0*/  @!P0 BRA `(.L_x_54) ;  /* 0x0000000000048947 */ /* 0x001fea0003800000 */
[----:B------:R0:W5:Y:S02]  /*2fe0*/  LDG.E.LTC128B.U16 R116, desc[UR38][R56.64+0x22] ;  /* 0x0000222638747981 */ /* 0x000164000c1e1520 */
.L_x_54:
[----:B------:R-:W-:Y:S05]  /*2ff0*/  BSYNC B1 ;  /* 0x0000000000017941 */ /* 0x000fea0003800000 */
.L_x_53:
[----:B-----5:R-:W-:Y:S01]  /*3000*/  IMAD.U32 R14, R116, 0x10000, RZ ;  /* 0x00010000740e7824 */ /* 0x020fe200078e00ff */
[----:B------:R-:W-:Y:S01]  /*3010*/  ISETP.GT.AND P2, PT, R4, 0x18, PT ;  /* 0x000000180400780c */ /* 0x000fe20003f44270 */
[----:B------:R-:W-:Y:S02]  /*3020*/  BSSY B1, `(.L_x_55) ;  /* 0x0000009000017945 */ /* 0x000fe40003800000 */
[----:B------:R-:W-:Y:S01]  /*3030*/  FMUL R14, R14, R91 ;  /* 0x0000005b0e0e7220 */ /* 0x000fe20000400000 */
[----:B------:R-:W-:-:S03]  /*3040*/  P2R R102, PR, RZ, 0x4 ;  /* 0x00000004ff667803 */ /* 0x000fc60000000000 */
[----:B------:R-:W-:-:S05]  /*3050*/  FFMA R14, R67, R90, R14 ;  /* 0x0000005a430e7223 */ /* 0x000fca000000000e */
[----:B------:R-:W-:-:S05]  /*3060*/  F2FP.BF16.F32.PACK_AB R14, RZ, R14 ;  /* 0x0000000eff0e723e */ /* 0x000fca00000010ff */
[----:B------:R0:W-:Y:S01]  /*3070*/  @P0 STG.E.U16 desc[UR38][R58.64+0x22], R14 ;  /* 0x0000220e3a000986 */ /* 0x0001e2000c101526 */
[----:B------:R-:W-:-:S13]  /*3080*/  ISETP.GT.AND P0, PT, R3, RZ, P2 ;  /* 0x000000ff0300720c */ /* 0x000fda0001704270 */
[----:B0-----:R-:W-:Y:S05]  /*3090*/  @!P0 BRA `(.L_x_56) ;  /* 0x0000000000048947 */ /* 0x001fea0003800000 */
[----:B------:R0:W5:Y:S02]  /*30a0*/  LDG.E.LTC128B.U16 R116, desc[UR38][R6.64+0x30] ;  /* 0x0000302606747981 */ /* 0x000164000c1e1520 */
.L_x_56:
[----:B------:R-:W-:Y:S05]  /*30b0*/  BSYNC B1 ;  /* 0x0000000000017941 */ /* 0x000fea0003800000 */
.L_x_55:
[----:B-----5:R-:W-:Y:S01]  /*30c0*/  IMAD.U32 R14, R116, 0x10000, RZ ;  /* 0x00010000740e7824 */ /* 0x020fe200078e00ff */
[----:B------:R-:W-:Y:S01]  /*30d0*/  ISETP.GT.AND P1, PT, R4, 0x19, PT ;  /* 0x000000190400780c */ /* 0x000fe20003f24270 */
[----:B------:R-:W-:Y:S01]  /*30e0*/  @P0 IMAD.MOV.U32 R20, RZ, RZ, R104 ;  /* 0x000000ffff140224 */ /* 0x000fe200078e0068 */
[----:B------:R-:W-:Y:S01]  /*30f0*/  BSSY B1, `(.L_x_57) ;  /* 0x000000b000017945 */ /* 0x000fe20003800000 */
[----:B------:R-:W-:-:S04]  /*3100*/  FMUL R21, R14, R91 ;  /* 0x0000005b0e157220 */ /* 0x000fc80000400000 */
[----:B------:R-:W-:Y:S01]  /*3110*/  FFMA R21, R68, R90, R21 ;  /* 0x0000005a44157223 */ /* 0x000fe20000000015 */
[----:B------:R-:W-:-:S04]  /*3120*/  P2R R68, PR, RZ, 0x2 ;  /* 0x00000002ff447803 */ /* 0x000fc80000000000 */
[----:B------:R-:W-:-:S04]  /*3130*/  F2FP.BF16.F32.PACK_AB R21, RZ, R21 ;  /* 0x00000015ff15723e */ /* 0x000fc800000010ff */
[----:B------:R-:W-:Y:S01]  /*3140*/  PRMT R14, R21, 0x7610, R14 ;  /* 0x00007610150e7816 */ /* 0x000fe2000000000e */
[----:B------:R-:W-:-:S05]  /*3150*/  @P0 IMAD.MOV.U32 R21, RZ, RZ, R105 ;  /* 0x000000ffff150224 */ /* 0x000fca00078e0069 */
[----:B------:R0:W-:Y:S01]  /*3160*/  @P0 STG.E.U16 desc[UR38][R20.64+0x30], R14 ;  /* 0x0000300e14000986 */ /* 0x0001e2000c101526 */
[----:B------:R-:W-:-:S13]  /*3170*/  ISETP.GT.AND P0, PT, R3, RZ, P1 ;  /* 0x000000ff0300720c */ /* 0x000fda0000f04270 */
[----:B0-----:R-:W-:Y:S05]  /*3180*/  @!P0 BRA `(.L_x_58) ;  /* 0x0000000000048947 */ /* 0x001fea0003800000 */
[----:B------:R0:W5:Y:S02]  /*3190*/  LDG.E.LTC128B.U16 R116, desc[UR38][R6.64+0x32] ;  /* 0x0000322606747981 */ /* 0x000164000c1e1520 */
.L_x_58:
[----:B------:R-:W-:Y:S05]  /*31a0*/  BSYNC B1 ;  /* 0x0000000000017941 */ /* 0x000fea0003800000 */
.L_x_57:
        /* <DEDUP_REMOVED lines=11> */
.L_x_60:
[----:B------:R-:W-:Y:S05]  /*3260*/  BSYNC B1 ;  /* 0x0000000000017941 */ /* 0x000fea0003800000 */
.L_x_59:
        /* <DEDUP_REMOVED lines=9> */
.L_x_62:
[----:B------:R-:W-:Y:S05]  /*3300*/  BSYNC B1 ;  /* 0x0000000000017941 */ /* 0x000fea0003800000 */
.L_x_61:
        /* <DEDUP_REMOVED lines=11> */
.L_x_64:
[----:B------:R-:W-:Y:S05]  /*33c0*/  BSYNC B1 ;  /* 0x0000000000017941 */ /* 0x000fea0003800000 */
.L_x_63:
[----:B-----5:R-:W-:Y:S01]  /*33d0*/  IMAD.U32 R14, R116, 0x10000, RZ ;  /* 0x00010000740e7824 */ /* 0x020fe200078e00ff */
[----:B------:R-:W-:Y:S01]  /*33e0*/  ISETP.GT.AND P1, PT, R4, 0x21, PT ;  /* 0x000000210400780c */ /* 0x000fe20003f24270 */
[----:B------:R-:W-:Y:S01]  /*33f0*/  @P0 IMAD.MOV.U32 R20, RZ, RZ, R104 ;  /* 0x000000ffff140224 */ /* 0x000fe200078e0068 */
[----:B------:R-:W-:Y:S01]  /*3400*/  BSSY B1, `(.L_x_65) ;  /* 0x000000b000017945 */ /* 0x000fe20003800000 */
[----:B------:R-:W-:Y:S01]  /*3410*/  FMUL R21, R14, R91 ;  /* 0x0000005b0e157220 */ /* 0x000fe20000400000 */
[----:B------:R-:W-:-:S03]  /*3420*/  P2R R70, PR, RZ, 0x2 ;  /* 0x00000002ff467803 */ /* 0x000fc60000000000 */
[----:B------:R-:W-:-:S05]  /*3430*/  FFMA R21, R72, R90, R21 ;  /* 0x0000005a48157223 */ /* 0x000fca0000000015 */
[----:B------:R-:W-:-:S04]  /*3440*/  F2FP.BF16.F32.PACK_AB R21, RZ, R21 ;  /* 0x00000015ff15723e */ /* 0x000fc800000010ff */
[----:B------:R-:W-:Y:S01]  /*3450*/  PRMT R14, R21, 0x7610, R14 ;  /* 0x00007610150e7816 */ /* 0x000fe2000000000e */
[----:B------:R-:W-:-:S05]  /*3460*/  @P0 IMAD.MOV.U32 R21, RZ, RZ, R105 ;  /* 0x000000ffff150224 */ /* 0x000fca00078e0069 */
[----:B------:R0:W-:Y:S01]  /*3470*/  @P0 STG.E.U16 desc[UR38][R20.64+0x40], R14 ;  /* 0x0000400e14000986 */ /* 0x0001e2000c101526 */
[----:B------:R-:W-:-:S13]  /*3480*/  ISETP.GT.AND P0, PT, R3, RZ, P1 ;  /* 0x000000ff0300720c */ /* 0x000fda0000f04270 */
[----:B0-----:R-:W-:Y:S05]  /*3490*/  @!P0 BRA `(.L_x_66) ;  /* 0x0000000000048947 */ /* 0x001fea0003800000 */
[----:B------:R0:W5:Y:S02]  /*34a0*/  LDG.E.LTC128B.U16 R116, desc[UR38][R6.64+0x42] ;  /* 0x0000422606747981 */ /* 0x000164000c1e1520 */
.L_x_66:
[----:B------:R-:W-:Y:S05]  /*34b0*/  BSYNC B1 ;  /* 0x0000000000017941 */ /* 0x000fea0003800000 */
.L_x_65:
        /* <DEDUP_REMOVED lines=11> */
.L_x_68:
[----:B------:R-:W-:Y:S05]  /*3570*/  BSYNC B1 ;  /* 0x0000000000017941 */ /* 0x000fea0003800000 */
.L_x_67:
        /* <DEDUP_REMOVED lines=9> */
.L_x_70:
[----:B------:R-:W-:Y:S05]  /*3610*/  BSYNC B1 ;  /* 0x0000000000017941 */ /* 0x000fea0003800000 */
.L_x_69:
        /* <DEDUP_REMOVED lines=11> */
.L_x_72:
[----:B------:R-:W-:Y:S05]  /*36d0*/  BSYNC B1 ;  /* 0x0000000000017941 */ /* 0x000fea0003800000 */
.L_x_71:
[----:B-----5:R-:W-:Y:S01]  /*36e0*/  IMAD.U32 R14, R116, 0x10000, RZ ;  /* 0x00010000740e7824 */ /* 0x020fe200078e00ff */
[----:B------:R-:W-:Y:S01]  /*36f0*/  ISETP.GT.AND P5, PT, R4, 0x29, PT ;  /* 0x000000290400780c */ /* 0x000fe20003fa4270 */
[----:B------:R-:W-:Y:S01]  /*3700*/  @P0 IMAD.MOV.U32 R20, RZ, RZ, R104 ;  /* 0x000000ffff140224 */ /* 0x000fe200078e0068 */
[----:B------:R-:W-:Y:S01]  /*3710*/  BSSY B1, `(.L_x_73) ;  /* 0x000000b000017945 */ /* 0x000fe20003800000 */
[----:B------:R-:W-:-:S04]  /*3720*/  FMUL R21, R14, R91 ;  /* 0x0000005b0e157220 */ /* 0x000fc80000400000 */
[----:B------:R-:W-:-:S05]  /*3730*/  FFMA R21, R76, R90, R21 ;  /* 0x0000005a4c157223 */ /* 0x000fca0000000015 */
[----:B------:R-:W-:-:S04]  /*3740*/  F2FP.BF16.F32.PACK_AB R21, RZ, R21 ;  /* 0x00000015ff15723e */ /* 0x000fc800000010ff */
[----:B------:R-:W-:Y:S01]  /*3750*/  PRMT R14, R21, 0x7610, R14 ;  /* 0x00007610150e7816 */ /* 0x000fe2000000000e */
[----:B------:R-:W-:-:S05]  /*3760*/  @P0 IMAD.MOV.U32 R21, RZ, RZ, R105 ;  /* 0x000000ffff150224 */ /* 0x000fca00078e0069 */
[----:B------:R1:W-:Y:S01]  /*3770*/  @P0 STG.E.U16 desc[UR38][R20.64+0x50], R14 ;  /* 0x0000500e14000986 */ /* 0x0003e2000c101526 */
[----:B------:R-:W-:Y:S02]  /*3780*/  ISETP.GT.AND P0, PT, R3, RZ, P5 ;  /* 0x000000ff0300720c */ /* 0x000fe40002f04270 */
[----:B-1----:R-:W-:-:S11]  /*3790*/  P2R R14, PR, RZ, 0x20 ;  /* 0x00000020ff0e7803 */ /* 0x002fd60000000000 */
[----:B------:R-:W-:Y:S05]  /*37a0*/  @!P0 BRA `(.L_x_74) ;  /* 0x0000000000048947 */ /* 0x000fea0003800000 */
[----:B------:R1:W5:Y:S02]  /*37b0*/  LDG.E.LTC128B.U16 R116, desc[UR38][R6.64+0x52] ;  /* 0x0000522606747981 */ /* 0x000364000c1e1520 */
.L_x_74:
[----:B------:R-:W-:Y:S05]  /*37c0*/  BSYNC B1 ;  /* 0x0000000000017941 */ /* 0x000fea0003800000 */
.L_x_73:
        /* <DEDUP_REMOVED lines=11> */
.L_x_76:
[----:B------:R-:W-:Y:S05]  /*3880*/  BSYNC B1 ;  /* 0x0000000000017941 */ /* 0x000fea0003800000 */
.L_x_75:
        /* <DEDUP_REMOVED lines=9> */
.L_x_78:
[----:B------:R-:W-:Y:S05]  /*3920*/  BSYNC B1 ;  /* 0x0000000000017941 */ /* 0x000fea0003800000 */
.L_x_77:
[----:B-----5:R-:W-:Y:S01]  /*3930*/  IMAD.U32 R14, R116, 0x10000, RZ ;  /* 0x00010000740e7824 */ /* 0x020fe200078e00ff */
[----:B------:R-:W-:Y:S01]  /*3940*/  ISETP.GT.AND P3, PT, R4, 0x30, PT ;  /* 0x000000300400780c */ /* 0x000fe20003f64270 */
[----:B------:R-:W-:Y:S02]  /*3950*/  BSSY B1, `(.L_x_79) ;  /* 0x0000008000017945 */ /* 0x000fe40003800000 */
[----:B------:R-:W-:-:S04]  /*3960*/  FMUL R14, R14, R91 ;  /* 0x0000005b0e0e7220 */ /* 0x000fc80000400000 */
[----:B------:R-:W-:-:S05]  /*3970*/  FFMA R14, R79, R90, R14 ;  /* 0x0000005a4f0e7223 */ /* 0x000fca000000000e */
[----:B------:R-:W-:-:S05]  /*3980*/  F2FP.BF16.F32.PACK_AB R14, RZ, R14 ;  /* 0x0000000eff0e723e */ /* 0x000fca00000010ff */
[----:B------:R0:W-:Y:S01]  /*3990*/  @P0 STG.E.U16 desc[UR38][R58.64+0x52], R14 ;  /* 0x0000520e3a000986 */ /* 0x0001e2000c101526 */
[----:B------:R-:W-:-:S13]  /*39a0*/  ISETP.GT.AND P0, PT, R3, RZ, P3 ;  /* 0x000000ff0300720c */ /* 0x000fda0001f04270 */
[----:B0-----:R-:W-:Y:S05]  /*39b0*/  @!P0 BRA `(.L_x_80) ;  /* 0x0000000000048947 */ /* 0x001fea0003800000 */
[----:B------:R0:W5:Y:S02]  /*39c0*/  LDG.E.LTC128B.U16 R116, desc[UR38][R6.64+0x60] ;  /* 0x0000602606747981 */ /* 0x000164000c1e1520 */
.L_x_80:
[----:B------:R-:W-:Y:S05]  /*39d0*/  BSYNC B1 ;  /* 0x0000000000017941 */ /* 0x000fea0003800000 */
.L_x_79:
        /* <DEDUP_REMOVED lines=13> */
.L_x_82:
[----:B------:R-:W-:Y:S05]  /*3ab0*/  BSYNC B1 ;  /* 0x0000000000017941 */ /* 0x000fea0003800000 */
.L_x_81:
        /* <DEDUP_REMOVED lines=11> */
.L_x_84:
[----:B------:R-:W-:Y:S05]  /*3b70*/  BSYNC B1 ;  /* 0x0000000000017941 */ /* 0x000fea0003800000 */
.L_x_83:
        /* <DEDUP_REMOVED lines=9> */
.L_x_86:
[----:B------:R-:W-:Y:S05]  /*3c10*/  BSYNC B1 ;  /* 0x0000000000017941 */ /* 0x000fea0003800000 */
.L_x_85:
        /* <DEDUP_REMOVED lines=10> */
.L_x_88:
[----:B------:R-:W-:Y:S05]  /*3cc0*/  BSYNC B1 ;  /* 0x0000000000017941 */ /* 0x000fea0003800000 */
.L_x_87:
        /* <DEDUP_REMOVED lines=8> */
[----:B------:R-:W-:-:S05]  /*3d50*/  IADD3 R20, P0, R15, R110, RZ ;  /* 0x0000006e0f147210 */ /* 0x000fca0007f1e0ff */
[----:B-1----:R-:W-:Y:S01]  /*3d60*/  IMAD.X R21, R5, 0x1, R111, P0 ;  /* 0x0000000105157824 */ /* 0x002fe200000e066f */
[----:B------:R-:W-:-:S05]  /*3d70*/  IADD3 R64, P0, R15, R110, RZ ;  /* 0x0000006e0f407210 */ /* 0x000fca0007f1e0ff */
[----:B------:R-:W-:Y:S01]  /*3d80*/  IMAD.X R65, R5, 0x1, R111, P0 ;  /* 0x0000000105417824 */ /* 0x000fe200000e066f */
[----:B------:R-:W-:-:S05]  /*3d90*/  IADD3 R14, P0, R15, R104, RZ ;  /* 0x000000680f0e7210 */ /* 0x000fca0007f1e0ff */
[----:B------:R-:W-:Y:S01]  /*3da0*/  IMAD.X R15, R5, 0x1, R105, P0 ;  /* 0x00000001050f7824 */ /* 0x000fe200000e0669 */
[----:B------:R-:W-:-:S04]  /*3db0*/  ISETP.GT.AND P0, PT, R4, 0x39, PT ;  /* 0x000000390400780c */ /* 0x000fc80003f04270 */
[----:B------:R-:W-:-:S13]  /*3dc0*/  ISETP.GT.AND P4, PT, R3, RZ, P0 ;  /* 0x000000ff0300720c */ /* 0x000fda0000784270 */
[----:B------:R-:W-:Y:S05]  /*3dd0*/  @!P4 BRA `(.L_x_90) ;  /* 0x000000000004c947 */ /* 0x000fea0003800000 */
[----:B------:R1:W5:Y:S02]  /*3de0*/  LDG.E.LTC128B.U16 R116, desc[UR38][R6.64+0x72] ;  /* 0x0000722606747981 */ /* 0x000364000c1e1520 */
.L_x_90:
[----:B------:R-:W-:Y:S05]  /*3df0*/  BSYNC B1 ;  /* 0x0000000000017941 */ /* 0x000fea0003800000 */
.L_x_89:
        /* <DEDUP_REMOVED lines=9> */
.L_x_92:
[----:B------:R-:W-:Y:S05]  /*3e90*/  BSYNC B1 ;  /* 0x0000000000017941 */ /* 0x000fea0003800000 */
.L_x_91:
        /* <DEDUP_REMOVED lines=9> */
.L_x_94:
[----:B------:R-:W-:Y:S05]  /*3f30*/  BSYNC B1 ;  /* 0x0000000000017941 */ /* 0x000fea0003800000 */
.L_x_93:
[----:B-----5:R-:W-:-:S04]  /*3f40*/  IMAD.U32 R4, R116, 0x10000, RZ ;  /* 0x0001000074047824 */ /* 0x020fc800078e00ff */
[----:B------:R-:W-:-:S04]  /*3f50*/  FMUL R4, R4, R91 ;  /* 0x0000005b04047220 */ /* 0x000fc80000400000 */
[----:B------:R-:W-:-:S05]  /*3f60*/  FFMA R4, R87, R90, R4 ;  /* 0x0000005a57047223 */ /* 0x000fca0000000004 */
[----:B------:R-:W-:-:S04]  /*3f70*/  F2FP.BF16.F32.PACK_AB R4, RZ, R4 ;  /* 0x00000004ff04723e */ /* 0x000fc800000010ff */
[----:B-1-34-:R-:W-:-:S05]  /*3f80*/  PRMT R6, R4, 0x7610, R6 ;  /* 0x0000761004067816 */ /* 0x01afca0000000006 */
[----:B------:R1:W-:Y:S01]  /*3f90*/  @P4 STG.E.U16 desc[UR38][R58.64+0x72], R6 ;  /* 0x000072063a004986 */ /* 0x0003e2000c101526 */
[----:B------:R-:W-:-:S13]  /*3fa0*/  ISETP.GT.AND P4, PT, R3, 0x80, P6 ;  /* 0x000000800300780c */ /* 0x000fda0003784270 */
[----:B------:R-:W3:Y:S01]  /*3fb0*/  @P4 LDG.E.LTC128B.U16 R116, desc[UR38][R62.64] ;  /* 0x000000263e744981 */ /* 0x000ee2000c1e1520 */
[----:B------:R-:W-:Y:S01]  /*3fc0*/  BSSY B1, `(.L_x_95) ;  /* 0x000000a000017945 */ /* 0x000fe20003800000 */
[----:B---3--:R-:W-:-:S04]  /*3fd0*/  IMAD.U32 R4, R116, 0x10000, RZ ;  /* 0x0001000074047824 */ /* 0x008fc800078e00ff */
[----:B------:R-:W-:-:S04]  /*3fe0*/  FMUL R5, R4, R91 ;  /* 0x0000005b04057220 */ /* 0x000fc80000400000 */
[----:B------:R-:W-:-:S05]  /*3ff0*/  FFMA R5, R24, R90, R5 ;  /* 0x0000005a18057223 */ /* 0x000fca0000000005 */
[----:B------:R-:W-:-:S05]  /*4000*/  F2FP.BF16.F32.PACK_AB R5, RZ, R5 ;  /* 0x00000005ff05723e */ /* 0x000fca00000010ff */
[----:B------:R1:W-:Y:S01]  /*4010*/  @P4 STG.E.U16 desc[UR38][R14.64], R5 ;  /* 0x000000050e004986 */ /* 0x0003e2000c101526 */
[----:B------:R-:W-:-:S04]  /*4020*/  ISETP.NE.AND P4, PT, R118, RZ, PT ;  /* 0x000000ff7600720c */ /* 0x000fc80003f85270 */
[----:B------:R-:W-:-:S13]  /*4030*/  ISETP.GT.AND P4, PT, R3, 0x80, P4 ;  /* 0x000000800300780c */ /* 0x000fda0002784270 */
[----:B-1----:R-:W-:Y:S05]  /*4040*/  @!P4 BRA `(.L_x_96) ;  /* 0x000000000004c947 */ /* 0x002fea0003800000 */
[----:B------:R1:W5:Y:S02]  /*4050*/  LDG.E.LTC128B.U16 R116, desc[UR38][R60.64+0x2] ;  /* 0x000002263c747981 */ /* 0x000364000c1e1520 */
.L_x_96:
[----:B------:R-:W-:Y:S05]  /*4060*/  BSYNC B1 ;  /* 0x0000000000017941 */ /* 0x000fea0003800000 */
.L_x_95:
[----:B-----5:R-:W-:Y:S01]  /*4070*/  IMAD.U32 R4, R116, 0x10000, RZ ;  /* 0x0001000074047824 */ /* 0x020fe200078e00ff */
[----:B------:R-:W-:Y:S01]  /*4080*/  ISETP.GT.AND P6, PT, R3, 0x88, P6 ;  /* 0x000000880300780c */ /* 0x000fe200037c4270 */
        /* <DEDUP_REMOVED lines=8> */
[----:B------:R-:W-:Y:S05]  /*4110*/  @!P6 BRA `(.L_x_98) ;  /* 0x000000000004e947 */ /* 0x000fea0003800000 */
[----:B------:R4:W5:Y:S02]  /*4120*/  LDG.E.LTC128B.U16 R116, desc[UR38][R8.64] ;  /* 0x0000002608747981 */ /* 0x000964000c1e1520 */
.L_x_98:
[----:B------:R-:W-:Y:S05]  /*4130*/  BSYNC B1 ;  /* 0x0000000000017941 */ /* 0x000fea0003800000 */
.L_x_97:
[----:B---3-5:R-:W-:Y:S01]  /*4140*/  IMAD.U32 R4, R116, 0x10000, RZ ;  /* 0x0001000074047824 */ /* 0x028fe200078e00ff */
[----:B------:R-:W-:Y:S01]  /*4150*/  ISETP.NE.AND P4, PT, R118, RZ, PT ;  /* 0x000000ff7600720c */ /* 0x000fe20003f85270 */
[----:B------:R-:W-:Y:S02]  /*4160*/  BSSY B1, `(.L_x_99) ;  /* 0x0000008000017945 */ /* 0x000fe40003800000 */
[----:B------:R-:W-:Y:S01]  /*4170*/  FMUL R5, R4, R91 ;  /* 0x0000005b04057220 */ /* 0x000fe20000400000 */
[----:B------:R-:W-:-:S03]  /*4180*/  ISETP.GT.AND P4, PT, R3, 0x88, P4 ;  /* 0x000000880300780c */ /* 0x000fc60002784270 */
[----:B------:R-:W-:-:S05]  /*4190*/  FFMA R5, R26, R90, R5 ;  /* 0x0000005a1a057223 */ /* 0x000fca0000000005 */
[----:B------:R-:W-:-:S05]  /*41a0*/  F2FP.BF16.F32.PACK_AB R5, RZ, R5 ;  /* 0x00000005ff05723e */ /* 0x000fca00000010ff */
[----:B------:R3:W-:Y:S01]  /*41b0*/  @P6 STG.E.U16 desc[UR38][R20.64], R5 ;  /* 0x0000000514006986 */ /* 0x0007e2000c101526 */
[----:B------:R-:W-:Y:S05]  /*41c0*/  @!P4 BRA `(.L_x_100) ;  /* 0x000000000004c947 */ /* 0x000fea0003800000 */
[----:B------:R0:W5:Y:S02]  /*41d0*/  LDG.E.LTC128B.U16 R116, desc[UR38][R12.64+0x2] ;  /* 0x000002260c747981 */ /* 0x000164000c1e1520 */
.L_x_100:
[----:B------:R-:W-:Y:S05]  /*41e0*/  BSYNC B1 ;  /* 0x0000000000017941 */ /* 0x000fea0003800000 */
.L_x_99:
[----:B-----5:R-:W-:Y:S01]  /*41f0*/  IMAD.U32 R4, R116, 0x10000, RZ ;  /* 0x0001000074047824 */ /* 0x020fe200078e00ff */
[----:B------:R-:W-:Y:S01]  /*4200*/  ISETP.NE.AND P6, PT, R117, RZ, PT ;  /* 0x000000ff7500720c */ /* 0x000fe20003fc5270 */
[----:B------:R-:W-:Y:S02]  /*4210*/  BSSY B1, `(.L_x_101) ;  /* 0x0000008000017945 */ /* 0x000fe40003800000 */
[----:B------:R-:W-:-:S04]  /*4220*/  FMUL R4, R4, R91 ;  /* 0x0000005b04047220 */ /* 0x000fc80000400000 */
[----:B------:R-:W-:-:S05]  /*4230*/  FFMA R4, R27, R90, R4 ;  /* 0x0000005a1b047223 */ /* 0x000fca0000000004 */
[----:B------:R-:W-:-:S05]  /*4240*/  F2FP.BF16.F32.PACK_AB R4, RZ, R4 ;  /* 0x00000004ff04723e */ /* 0x000fca00000010ff */
[----:B------:R0:W-:Y:S01]  /*4250*/  @P4 STG.E.U16 desc[UR38][R64.64+0x2], R4 ;  /* 0x0000020440004986 */ /* 0x0001e2000c101526 */
[----:B------:R-:W-:-:S13]  /*4260*/  ISETP.GT.AND P4, PT, R3, 0x80, P6 ;  /* 0x000000800300780c */ /* 0x000fda0003784270 */
[----:B0-----:R-:W-:Y:S05]  /*4270*/  @!P4 BRA `(.L_x_102) ;  /* 0x000000000004c947 */ /* 0x001fea0003800000 */
[----:B------:R0:W5:Y:S02]  /*4280*/  LDG.E.LTC128B.U16 R116, desc[UR38][R60.64+0x10] ;  /* 0x000010263c747981 */ /* 0x000164000c1e1520 */
.L_x_102:
[----:B------:R-:W-:Y:S05]  /*4290*/  BSYNC B1 ;  /* 0x0000000000017941 */ /* 0x000fea0003800000 */
.L_x_101:
[----:B-----5:R-:W-:Y:S01]  /*42a0*/  IMAD.U32 R4, R116, 0x10000, RZ ;  /* 0x0001000074047824 */ /* 0x020fe200078e00ff */
[----:B------:R-:W-:Y:S01]  /*42b0*/  ISETP.NE.AND P6, PT, R119, RZ, PT ;  /* 0x000000ff7700720c */ /* 0x000fe20003fc5270 */
[----:B------:R-:W-:Y:S02]  /*42c0*/  BSSY B1, `(.L_x_103) ;  /* 0x000000b000017945 */ /* 0x000fe40003800000 */
[----:B---3--:R-:W-:Y:S01]  /*42d0*/  FMUL R5, R4, R91 ;  /* 0x0000005b04057220 */ /* 0x008fe20000400000 */
[----:B------:R-:W-:-:S03]  /*42e0*/  @P4 IMAD.MOV.U32 R4, RZ, RZ, R14 ;  /* 0x000000ffff044224 */ /* 0x000fc600078e000e */
[----:B------:R-:W-:-:S05]  /*42f0*/  FFMA R5, R28, R90, R5 ;  /* 0x0000005a1c057223 */ /* 0x000fca0000000005 */
[----:B------:R-:W-:-:S04]  /*4300*/  F2FP.BF16.F32.PACK_AB R5, RZ, R5 ;  /* 0x00000005ff05723e */ /* 0x000fc800000010ff */
[----:B------:R-:W-:Y:S01]  /*4310*/  PRMT R6, R5, 0x7610, R6 ;  /* 0x0000761005067816 */ /* 0x000fe20000000006 */
[----:B------:R-:W-:-:S05]  /*4320*/  @P4 IMAD.MOV.U32 R5, RZ, RZ, R15 ;  /* 0x000000ffff054224 */ /* 0x000fca00078e000f */
[----:B------:R3:W-:Y:S01]  /*4330*/  @P4 STG.E.U16 desc[UR38][R4.64+0x10], R6 ;  /* 0x0000100604004986 */ /* 0x0007e2000c101526 */
[----:B------:R-:W-:-:S13]  /*4340*/  ISETP.GT.AND P4, PT, R3, 0x80, P6 ;  /* 0x000000800300780c */ /* 0x000fda0003784270 */
[----:B---3--:R-:W-:Y:S05]  /*4350*/  @!P4 BRA `(.L_x_104) ;  /* 0x000000000004c947 */ /* 0x008fea0003800000 */
[----:B------:R3:W5:Y:S02]  /*4360*/  LDG.E.LTC128B.U16 R116, desc[UR38][R60.64+0x12] ;  /* 0x000012263c747981 */ /* 0x000764000c1e1520 */
.L_x_104:
[----:B------:R-:W-:Y:S05]  /*4370*/  BSYNC B1 ;  /* 0x0000000000017941 */ /* 0x000fea0003800000 */
.L_x_103:
[----:B-----5:R-:W-:Y:S01]  /*4380*/  IMAD.U32 R4, R116, 0x10000, RZ ;  /* 0x0001000074047824 */ /* 0x020fe200078e00ff */
[----:B------:R-:W-:Y:S01]  /*4390*/  BSSY B1, `(.L_x_105) ;  /* 0x000000c000017945 */ /* 0x000fe20003800000 */
[----:B------:R-:W-:Y:S02]  /*43a0*/  @P4 IMAD.MOV.U32 R5, RZ, RZ, R15 ;  /* 0x000000ffff054224 */ /* 0x000fe400078e000f */
[----:B------:R-:W-:-:S04]  /*43b0*/  FMUL R4, R4, R91 ;  /* 0x0000005b04047220 */ /* 0x000fc80000400000 */
[----:B------:R-:W-:-:S05]  /*43c0*/  FFMA R4, R29, R90, R4 ;  /* 0x0000005a1d047223 */ /* 0x000fca0000000004 */
[----:B------:R-:W-:-:S04]  /*43d0*/  F2FP.BF16.F32.PACK_AB R4, RZ, R4 ;  /* 0x00000004ff04723e */ /* 0x000fc800000010ff */
[----:B------:R-:W-:Y:S01]  /*43e0*/  PRMT R6, R4, 0x7610, R6 ;  /* 0x0000761004067816 */ /* 0x000fe20000000006 */
[----:B------:R-:W-:-:S05]  /*43f0*/  @P4 IMAD.MOV.U32 R4, RZ, RZ, R14 ;  /* 0x000000ffff044224 */ /* 0x000fca00078e000e */
[----:B------:R0:W-:Y:S01]  /*4400*/  @P4 STG.E.U16 desc[UR38][R4.64+0x12], R6 ;  /* 0x0000120604004986 */ /* 0x0001e2000c101526 */
[----:B------:R-:W-:-:S04]  /*4410*/  ISETP.NE.AND P4, PT, R117, RZ, PT ;  /* 0x000000ff7500720c */ /* 0x000fc80003f85270 */
[----:B------:R-:W-:-:S13]  /*4420*/  ISETP.GT.AND P4, PT, R3, 0x88, P4 ;  /* 0x000000880300780c */ /* 0x000fda0002784270 */
[----:B0-----:R-:W-:Y:S05]  /*4430*/  @!P4 BRA `(.L_x_106) ;  /* 0x000000000004c947 */ /* 0x001fea0003800000 */
[----:B------:R0:W5:Y:S02]  /*4440*/  LDG.E.LTC128B.U16 R116, desc[UR38][R12.64+0x10] ;  /* 0x000010260c747981 */ /* 0x000164000c1e1520 */
.L_x_106:
[----:B------:R-:W-:Y:S05]  /*4450*/  BSYNC B1 ;  /* 0x0000000000017941 */ /* 0x000fea0003800000 */
.L_x_105:
        /* <DEDUP_REMOVED lines=9> */
.L_x_108:
[----:B------:R-:W-:Y:S05]  /*44f0*/  BSYNC B1 ;  /* 0x0000000000017941 */ /* 0x000fea0003800000 */
.L_x_107:
[----:B-----5:R-:W-:Y:S01]  /*4500*/  IMAD.U32 R4, R116, 0x10000, RZ ;  /* 0x0001000074047824 */ /* 0x020fe200078e00ff */
[----:B------:R-:W-:Y:S01]  /*4510*/  ISETP.NE.AND P6, PT, R120, RZ, PT ;  /* 0x000000ff7800720c */ /* 0x000fe20003fc5270 */
        /* <DEDUP_REMOVED lines=8> */
[----:B------:R-:W-:-:S13]  /*45a0*/  ISETP.GT.AND P4, PT, R3, 0x80, P6 ;  /* 0x000000800300780c */ /* 0x000fda0003784270 */
[----:B0-----:R-:W-:Y:S05]  /*45b0*/  @!P4 BRA `(.L_x_110) ;  /* 0x000000000004c947 */ /* 0x001fea0003800000 */
[----:B------:R0:W5:Y:S02]  /*45c0*/  LDG.E.LTC128B.U16 R116, desc[UR38][R60.64+0x20] ;  /* 0x000020263c747981 */ /* 0x000164000c1e1520 */
.L_x_110:
[----:B------:R-:W-:Y:S05]  /*45d0*/  BSYNC B1 ;  /* 0x0000000000017941 */ /* 0x000fea0003800000 */
.L_x_109:
[----:B-----5:R-:W-:Y:S01]  /*45e0*/  IMAD.U32 R4, R116, 0x10000, RZ ;  /* 0x0001000074047824 */ /* 0x020fe200078e00ff */
[----:B------:R-:W-:Y:S01]  /*45f0*/  ISETP.NE.AND P6, PT, R23, RZ, PT ;  /* 0x000000ff1700720c */ /* 0x000fe20003fc5270 */
[----:B------:R-:W-:Y:S02]  /*4600*/  BSSY B1, `(.L_x_111) ;  /* 0x000000b000017945 */ /* 0x000fe40003800000 */
[----:B------:R-:W-:Y:S01]  /*4610*/  FMUL R5, R4, R91 ;  /* 0x0000005b04057220 */ /* 0x000fe20000400000 */
[----:B------:R-:W-:-:S03]  /*4620*/  @P4 IMAD.MOV.U32 R4, RZ, RZ, R14 ;  /* 0x000000ffff044224 */ /* 0x000fc600078e000e */
        /* <DEDUP_REMOVED lines=8> */
.L_x_112:
[----:B------:R-:W-:Y:S05]  /*46b0*/  BSYNC B1 ;  /* 0x0000000000017941 */ /* 0x000fea0003800000 */
.L_x_111:
        /* <DEDUP_REMOVED lines=13> */
.L_x_114:
[----:B------:R-:W-:Y:S05]  /*4790*/  BSYNC B1 ;  /* 0x0000000000017941 */ /* 0x000fea0003800000 */
.L_x_113:
[----:B-----5:R-:W-:Y:S01]  /*47a0*/  IMAD.U32 R4, R116, 0x10000, RZ ;  /* 0x0001000074047824 */ /* 0x020fe200078e00ff */
[----:B------:R-:W-:Y:S03]  /*47b0*/  BSSY B1, `(.L_x_115) ;  /* 0x000000b000017945 */ /* 0x000fe60003800000 */
        /* <DEDUP_REMOVED lines=10> */
.L_x_116:
[----:B------:R-:W-:Y:S05]  /*4860*/  BSYNC B1 ;  /* 0x0000000000017941 */ /* 0x000fea0003800000 */
.L_x_115:
        /* <DEDUP_REMOVED lines=13> */
.L_x_118:
[----:B------:R-:W-:Y:S05]  /*4940*/  BSYNC B1 ;  /* 0x0000000000017941 */ /* 0x000fea0003800000 */
.L_x_117:
        /* <DEDUP_REMOVED lines=13> */
.L_x_120:
[----:B------:R-:W-:Y:S05]  /*4a20*/  BSYNC B1 ;  /* 0x0000000000017941 */ /* 0x000fea0003800000 */
.L_x_119:
        /* <DEDUP_REMOVED lines=13> */
.L_x_122:
[----:B------:R-:W-:Y:S05]  /*4b00*/  BSYNC B1 ;  /* 0x0000000000017941 */ /* 0x000fea0003800000 */
.L_x_121:
        /* <DEDUP_REMOVED lines=12> */
.L_x_124:
[----:B------:R-:W-:Y:S05]  /*4bd0*/  BSYNC B1 ;  /* 0x0000000000017941 */ /* 0x000fea0003800000 */
.L_x_123:
        /* <DEDUP_REMOVED lines=13> */
.L_x_126:
[----:B------:R-:W-:Y:S05]  /*4cb0*/  BSYNC B1 ;  /* 0x0000000000017941 */ /* 0x000fea0003800000 */
.L_x_125:
        /* <DEDUP_REMOVED lines=13> */
.L_x_128:
[----:B------:R-:W-:Y:S05]  /*4d90*/  BSYNC B1 ;  /* 0x0000000000017941 */ /* 0x000fea0003800000 */
.L_x_127:
        /* <DEDUP_REMOVED lines=13> */
.L_x_130:
[----:B------:R-:W-:Y:S05]  /*4e70*/  BSYNC B1 ;  /* 0x0000000000017941 */ /* 0x000fea0003800000 */
.L_x_129:
        /* <DEDUP_REMOVED lines=12> */
.L_x_132:
[----:B------:R-:W-:Y:S05]  /*4f40*/  BSYNC B1 ;  /* 0x0000000000017941 */ /* 0x000fea0003800000 */
.L_x_131:
        /* <DEDUP_REMOVED lines=13> */
.L_x_134:
[----:B------:R-:W-:Y:S05]  /*5020*/  BSYNC B1 ;  /* 0x0000000000017941 */ /* 0x000fea0003800000 */
.L_x_133:
        /* <DEDUP_REMOVED lines=12> */
.L_x_136:
[----:B------:R-:W-:Y:S05]  /*50f0*/  BSYNC B1 ;  /* 0x0000000000017941 */ /* 0x000fea0003800000 */
.L_x_135:
        /* <DEDUP_REMOVED lines=12> */
.L_x_138:
[----:B------:R-:W-:Y:S05]  /*51c0*/  BSYNC B1 ;  /* 0x0000000000017941 */ /* 0x000fea0003800000 */
.L_x_137:
[----:B-----5:R-:W-:Y:S01]  /*51d0*/  IMAD.U32 R4, R116, 0x10000, RZ ;  /* 0x0001000074047824 */ /* 0x020fe200078e00ff */
[----:B------:R-:W-:Y:S01]  /*51e0*/  ISETP.GT.AND P5, PT, R3, 0x88, P5 ;  /* 0x000000880300780c */ /* 0x000fe20002fa4270 */
        /* <DEDUP_REMOVED lines=8> */
[----:B------:R-:W-:Y:S05]  /*5270*/  @!P5 BRA `(.L_x_140) ;  /* 0x000000000004d947 */ /* 0x000fea0003800000 */
[----:B------:R0:W5:Y:S02]  /*5280*/  LDG.E.LTC128B.U16 R116, desc[UR38][R12.64+0x52] ;  /* 0x000052260c747981 */ /* 0x000164000c1e1520 */
.L_x_140:
[----:B------:R-:W-:Y:S05]  /*5290*/  BSYNC B1 ;  /* 0x0000000000017941 */ /* 0x000fea0003800000 */
.L_x_139:
[----:B0----5:R-:W-:Y:S01]  /*52a0*/  IMAD.U32 R4, R116, 0x10000, RZ ;  /* 0x0001000074047824 */ /* 0x021fe200078e00ff */
        /* <DEDUP_REMOVED lines=11> */
.L_x_142:
[----:B------:R-:W-:Y:S05]  /*5360*/  BSYNC B1 ;  /* 0x0000000000017941 */ /* 0x000fea0003800000 */
.L_x_141:
[----:B0----5:R-:W-:Y:S01]  /*5370*/  IMAD.U32 R4, R116, 0x10000, RZ ;  /* 0x0001000074047824 */ /* 0x021fe200078e00ff */
        /* <DEDUP_REMOVED lines=11> */
.L_x_144:
[----:B------:R-:W-:Y:S05]  /*5430*/  BSYNC B1 ;  /* 0x0000000000017941 */ /* 0x000fea0003800000 */
.L_x_143:
        /* <DEDUP_REMOVED lines=12> */
.L_x_146:
[----:B------:R-:W-:Y:S05]  /*5500*/  BSYNC B1 ;  /* 0x0000000000017941 */ /* 0x000fea0003800000 */
.L_x_145:
        /* <DEDUP_REMOVED lines=12> */
.L_x_148:
[----:B------:R-:W-:Y:S05]  /*55d0*/  BSYNC B1 ;  /* 0x0000000000017941 */ /* 0x000fea0003800000 */
.L_x_147:
        /* <DEDUP_REMOVED lines=12> */
.L_x_150:
[----:B------:R-:W-:Y:S05]  /*56a0*/  BSYNC B1 ;  /* 0x0000000000017941 */ /* 0x000fea0003800000 */
.L_x_149:
        /* <DEDUP_REMOVED lines=12> */
.L_x_152:
[----:B------:R-:W-:Y:S05]  /*5770*/  BSYNC B1 ;  /* 0x0000000000017941 */ /* 0x000fea0003800000 */
.L_x_151:
        /* <DEDUP_REMOVED lines=9> */
.L_x_154:
[----:B------:R-:W-:Y:S05]  /*5810*/  BSYNC B1 ;  /* 0x0000000000017941 */ /* 0x000fea0003800000 */
.L_x_153:
        /* <DEDUP_REMOVED lines=12> */
.L_x_156:
[----:B------:R-:W-:Y:S05]  /*58e0*/  BSYNC B1 ;  /* 0x0000000000017941 */ /* 0x000fea0003800000 */
.L_x_155:
[----:B------:R-:W-:Y:S05]  /*58f0*/  @!P0 BRA `(.L_x_157) ;  /* 0x0000001400848947 */ /* 0x000fea0003800000 */
[----:B-----5:R-:W-:-:S04]  /*5900*/  IMAD.U32 R116, R116, 0x10000, RZ ;  /* 0x0001000074747824 */ /* 0x020fc800078e00ff */
[----:B------:R-:W-:-:S04]  /*5910*/  FMUL R116, R116, R91 ;  /* 0x0000005b74747220 */ /* 0x000fc80000400000 */
[----:B------:R-:W-:-:S05]  /*5920*/  FFMA R116, R55, R90, R116 ;  /* 0x0000005a37747223 */ /* 0x000fca0000000074 */
[----:B------:R-:W-:-:S05]  /*5930*/  F2FP.BF16.F32.PACK_AB R116, RZ, R116 ;  /* 0x00000074ff74723e */ /* 0x000fca00000010ff */
[----:B------:R0:W-:Y:S01]  /*5940*/  STG.E.U16 desc[UR38][R10.64+0x72], R116 ;  /* 0x000072740a007986 */ /* 0x0001e2000c101526 */
[----:B------:R-:W-:Y:S05]  /*5950*/  BRA `(.L_x_157) ;  /* 0x00000014006c7947 */ /* 0x000fea0003800000 */
.L_x_34:
[----:B------:R-:W-:Y:S01]  /*5960*/  ULDC.64 UR4, c[0x0][0x5c0] ;  /* 0x0001700000047ab9 */ /* 0x000fe20000000a00 */
[-C--:B------:R-:W-:Y:S01]  /*5970*/  FMUL R56, R56, R90.reuse ;  /* 0x0000005a38387220 */ /* 0x080fe20000400000 */
[----:B------:R-:W-:Y:S01]  /*5980*/  LEA R10, P1, R112, UR4, 0x1 ;  /* 0x00000004700a7c11 */ /* 0x000fe2000f8208ff */
[----:B------:R-:W-:Y:S01]  /*5990*/  IMAD.SHL.U32 R7, R92, 0x2, RZ ;  /* 0x000000025c077824 */ /* 0x000fe200078e00ff */
[----:B------:R-:W-:Y:S01]  /*59a0*/  ISETP.GT.AND P3, PT, R4, 0x1, PT ;  /* 0x000000010400780c */ /* 0x000fe20003f64270 */
[----:B------:R-:W-:Y:S01]  /*59b0*/  FMUL R57, R57, R90 ;  /* 0x0000005a39397220 */ /* 0x000fe20000400000 */
[----:B------:R-:W-:Y:S01]  /*59c0*/  F2FP.BF16.F32.PACK_AB R56, RZ, R56 ;  /* 0x00000038ff38723e */ /* 0x000fe200000010ff */
[-C--:B------:R-:W-:Y:S01]  /*59d0*/  FMUL R58, R58, R90.reuse ;  /* 0x0000005a3a3a7220 */ /* 0x080fe20000400000 */
[----:B------:R-:W-:Y:S01]  /*59e0*/  LEA.HI.X R11, R112, UR5, R105, 0x1, P1 ;  /* 0x00000005700b7c11 */ /* 0x000fe200088f0c69 */
[-C--:B------:R-:W-:Y:S01]  /*59f0*/  FMUL R59, R59, R90.reuse ;  /* 0x0000005a3b3b7220 */ /* 0x080fe20000400000 */
[----:B------:R-:W-:Y:S01]  /*5a00*/  ISETP.GT.AND P1, PT, R3, RZ, P3 ;  /* 0x000000ff0300720c */ /* 0x000fe20001f24270 */
[----:B------:R-:W-:Y:S01]  /*5a10*/  IMAD.SHL.U32 R23, R93, 0x2, RZ ;  /* 0x000000025d177824 */ /* 0x000fe200078e00ff */
[----:B------:R-:W-:Y:S01]  /*5a20*/  ISETP.GT.AND P2, PT, R3, 0x8, P6 ;  /* 0x000000080300780c */ /* 0x000fe20003744270 */
[----:B------:R-:W-:Y:S01]  /*5a30*/  @P0 STG.E.U16 desc[UR38][R10.64], R56 ;  /* 0x000000380a000986 */ /* 0x000fe2000c101526 */
[----:B------:R-:W-:Y:S01]  /*5a40*/  SHF.L.U64.HI R5, R92, 0x1, R95 ;  /* 0x000000015c057819 */ /* 0x000fe2000001025f */
[----:B------:R-:W-:Y:S01]  /*5a50*/  FMUL R60, R60, R90 ;  /* 0x0000005a3c3c7220 */ /* 0x000fe20000400000 */
[----:B------:R-:W-:Y:S01]  /*5a60*/  IADD3 R8, P0, R7, R10, RZ ;  /* 0x0000000a07087210 */ /* 0x000fe20007f1e0ff */
[-C--:B------:R-:W-:Y:S01]  /*5a70*/  FMUL R61, R61, R90.reuse ;  /* 0x0000005a3d3d7220 */ /* 0x080fe20000400000 */
[----:B------:R-:W-:Y:S01]  /*5a80*/  F2FP.BF16.F32.PACK_AB R57, RZ, R57 ;  /* 0x00000039ff39723e */ /* 0x000fe200000010ff */
[----:B------:R-:W-:Y:S01]  /*5a90*/  FMUL R63, R63, R90 ;  /* 0x0000005a3f3f7220 */ /* 0x000fe20000400000 */
[----:B------:R-:W-:Y:S01]  /*5aa0*/  F2FP.BF16.F32.PACK_AB R58, RZ, R58 ;  /* 0x0000003aff3a723e */ /* 0x000fe200000010ff */
[----:B------:R-:W-:Y:S01]  /*5ab0*/  IMAD.X R9, R5, 0x1, R11, P0 ;  /* 0x0000000105097824 */ /* 0x000fe200000e060b */
[----:B------:R-:W-:Y:S01]  /*5ac0*/  ISETP.GT.AND P0, PT, R3, 0x8, P3 ;  /* 0x000000080300780c */ /* 0x000fe20001f04270 */
[----:B------:R-:W-:Y:S01]  /*5ad0*/  @P1 STG.E.U16 desc[UR38][R10.64+0x2], R57 ;  /* 0x000002390a001986 */ /* 0x000fe2000c101526 */
[----:B------:R-:W-:Y:S01]  /*5ae0*/  F2FP.BF16.F32.PACK_AB R59, RZ, R59 ;  /* 0x0000003bff3b723e */ /* 0x000fe200000010ff */
[----:B------:R-:W-:Y:S01]  /*5af0*/  FMUL R62, R62, R90 ;  /* 0x0000005a3e3e7220 */ /* 0x000fe20000400000 */
[----:B------:R-:W-:Y:S01]  /*5b00*/  SHF.L.U64.HI R13, R93, 0x1, R94 ;  /* 0x000000015d0d7819 */ /* 0x000fe2000001025e */
[----:B------:R-:W-:Y:S01]  /*5b10*/  @P2 STG.E.U16 desc[UR38][R8.64], R58 ;  /* 0x0000003a08002986 */ /* 0x000fe2000c101526 */
[----:B------:R-:W-:Y:S01]  /*5b20*/  IADD3 R6, P1, P2, R23, R10, R7 ;  /* 0x0000000a17067210 */ /* 0x000fe20007a3e007 */
[-C--:B------:R-:W-:Y:S01]  /*5b30*/  FMUL R64, R64, R90.reuse ;  /* 0x0000005a40407220 */ /* 0x080fe20000400000 */
[C---:B------:R-:W-:Y:S01]  /*5b40*/  ISETP.GT.AND P4, PT, R4.reuse, 0x8, PT ;  /* 0x000000080400780c */ /* 0x040fe20003f84270 */
[-C--:B------:R-:W-:Y:S01]  /*5b50*/  FMUL R65, R65, R90.reuse ;  /* 0x0000005a41417220 */ /* 0x080fe20000400000 */
[----:B------:R-:W-:Y:S01]  /*5b60*/  ISETP.GT.AND P3, PT, R4, 0x9, PT ;  /* 0x000000090400780c */ /* 0x000fe20003f64270 */
[-C--:B------:R-:W-:Y:S01]  /*5b70*/  FMUL R66, R66, R90.reuse ;  /* 0x0000005a42427220 */ /* 0x080fe20000400000 */
[----:B------:R-:W-:Y:S01]  /*5b80*/  IADD3.X R7, R13, R11, R5, P1, P2 ;  /* 0x0000000b0d077210 */ /* 0x000fe20000fe4405 */
[----:B------:R-:W-:Y:S01]  /*5b90*/  @P0 STG.E.U16 desc[UR38][R8.64+0x2], R59 ;  /* 0x0000023b08000986 */ /* 0x000fe2000c101526 */
[----:B------:R-:W-:Y:S01]  /*5ba0*/  ISETP.GT.AND P1, PT, R3, RZ, P4 ;  /* 0x000000ff0300720c */ /* 0x000fe20002724270 */
[-C--:B------:R-:W-:Y:S01]  /*5bb0*/  FMUL R67, R67, R90.reuse ;  /* 0x0000005a43437220 */ /* 0x080fe20000400000 */
[----:B------:R-:W-:Y:S01]  /*5bc0*/  ISETP.GT.AND P0, PT, R3, RZ, P3 ;  /* 0x000000ff0300720c */ /* 0x000fe20001f04270 */
[----:B------:R-:W-:Y:S01]  /*5bd0*/  FMUL R68, R68, R90 ;  /* 0x0000005a44447220 */ /* 0x000fe20000400000 */
[----:B------:R-:W-:Y:S01]  /*5be0*/  F2FP.BF16.F32.PACK_AB R60, RZ, R60 ;  /* 0x0000003cff3c723e */ /* 0x000fe200000010ff */
[-C--:B------:R-:W-:Y:S01]  /*5bf0*/  FMUL R69, R69, R90.reuse ;  /* 0x0000005a45457220 */ /* 0x080fe20000400000 */
[----:B------:R-:W-:Y:S01]  /*5c00*/  F2FP.BF16.F32.PACK_AB R61, RZ, R61 ;  /* 0x0000003dff3d723e */ /* 0x000fe200000010ff */
[-C--:B------:R-:W-:Y:S01]  /*5c10*/  FMUL R70, R70, R90.reuse ;  /* 0x0000005a46467220 */ /* 0x080fe20000400000 */
[----:B------:R-:W-:Y:S01]  /*5c20*/  F2FP.BF16.F32.PACK_AB R63, RZ, R63 ;  /* 0x0000003fff3f723e */ /* 0x000fe200000010ff */
[----:B------:R-:W-:Y:S01]  /*5c30*/  FMUL R71, R71, R90 ;  /* 0x0000005a47477220 */ /* 0x000fe20000400000 */
[----:B------:R-:W-:Y:S01]  /*5c40*/  F2FP.BF16.F32.PACK_AB R62, RZ, R62 ;  /* 0x0000003eff3e723e */ /* 0x000fe200000010ff */
[----:B------:R-:W-:Y:S01]  /*5c50*/  FMUL R72, R72, R90 ;  /* 0x0000005a48487220 */ /* 0x000fe20000400000 */
[----:B------:R-:W-:Y:S01]  /*5c60*/  F2FP.BF16.F32.PACK_AB R64, RZ, R64 ;  /* 0x00000040ff40723e */ /* 0x000fe200000010ff */
[----:B------:R-:W-:Y:S01]  /*5c70*/  @P1 STG.E.U16 desc[UR38][R10.64+0x10], R60 ;  /* 0x0000103c0a001986 */ /* 0x000fe2000c101526 */
[----:B------:R-:W-:Y:S01]  /*5c80*/  ISETP.GT.AND P1, PT, R3, 0x8, P4 ;  /* 0x000000080300780c */ /* 0x000fe20002724270 */
[-C--:B------:R-:W-:Y:S01]  /*5c90*/  FMUL R73, R73, R90.reuse ;  /* 0x0000005a49497220 */ /* 0x080fe20000400000 */
[----:B------:R-:W-:Y:S01]  /*5ca0*/  ISETP.GT.AND P2, PT, R4, 0x11, PT ;  /* 0x000000110400780c */ /* 0x000fe20003f44270 */
[----:B------:R-:W-:Y:S01]  /*5cb0*/  @P0 STG.E.U16 desc[UR38][R10.64+0x12], R61 ;  /* 0x0000123d0a000986 */ /* 0x000fe2000c101526 */
[----:B------:R-:W-:Y:S01]  /*5cc0*/  ISETP.GT.AND P0, PT, R3, 0x8, P3 ;  /* 0x000000080300780c */ /* 0x000fe20001f04270 */
[-C--:B------:R-:W-:Y:S01]  /*5cd0*/  FMUL R74, R74, R90.reuse ;  /* 0x0000005a4a4a7220 */ /* 0x080fe20000400000 */
[----:B------:R-:W-:Y:S01]  /*5ce0*/  ISETP.GT.AND P3, PT, R4, 0x10, PT ;  /* 0x000000100400780c */ /* 0x000fe20003f64270 */
[-C--:B------:R-:W-:Y:S01]  /*5cf0*/  FMUL R75, R75, R90.reuse ;  /* 0x0000005a4b4b7220 */ /* 0x080fe20000400000 */
[----:B------:R-:W-:Y:S01]  /*5d00*/  F2FP.BF16.F32.PACK_AB R65, RZ, R65 ;  /* 0x00000041ff41723e */ /* 0x000fe200000010ff */
[----:B------:R-:W-:Y:S01]  /*5d10*/  FMUL R76, R76, R90 ;  /* 0x0000005a4c4c7220 */ /* 0x000fe20000400000 */
[----:B------:R-:W-:Y:S01]  /*5d20*/  F2FP.BF16.F32.PACK_AB R66, RZ, R66 ;  /* 0x00000042ff42723e */ /* 0x000fe200000010ff */
[----:B------:R-:W-:Y:S01]  /*5d30*/  FMUL R77, R77, R90 ;  /* 0x0000005a4d4d7220 */ /* 0x000fe20000400000 */
[----:B------:R-:W-:Y:S01]  /*5d40*/  F2FP.BF16.F32.PACK_AB R67, RZ, R67 ;  /* 0x00000043ff43723e */ /* 0x000fe200000010ff */
[----:B------:R-:W-:Y:S01]  /*5d50*/  @P1 STG.E.U16 desc[UR38][R8.64+0x10], R62 ;  /* 0x0000103e08001986 */ /* 0x000fe2000c101526 */
[----:B------:R-:W-:Y:S01]  /*5d60*/  F2FP.BF16.F32.PACK_AB R68, RZ, R68 ;  /* 0x00000044ff44723e */ /* 0x000fe200000010ff */
[-C--:B------:R-:W-:Y:S01]  /*5d70*/  FMUL R78, R78, R90.reuse ;  /* 0x0000005a4e4e7220 */ /* 0x080fe20000400000 */
[----:B------:R-:W-:Y:S01]  /*5d80*/  ISETP.GT.AND P1, PT, R4, 0x19, PT ;  /* 0x000000190400780c */ /* 0x000fe20003f24270 */
[----:B------:R-:W-:Y:S01]  /*5d90*/  @P0 STG.E.U16 desc[UR38][R8.64+0x12], R63 ;  /* 0x0000123f08000986 */ /* 0x000fe2000c101526 */
[----:B------:R-:W-:Y:S01]  /*5da0*/  ISETP.GT.AND P0, PT, R3, RZ, P3 ;  /* 0x000000ff0300720c */ /* 0x000fe20001f04270 */
[-C--:B------:R-:W-:Y:S01]  /*5db0*/  FMUL R79, R79, R90.reuse ;  /* 0x0000005a4f4f7220 */ /* 0x080fe20000400000 */
[----:B------:R-:W-:Y:S01]  /*5dc0*/  F2FP.BF16.F32.PACK_AB R69, RZ, R69 ;  /* 0x00000045ff45723e */ /* 0x000fe200000010ff */
[----:B------:R-:W-:Y:S01]  /*5dd0*/  FMUL R80, R80, R90 ;  /* 0x0000005a50507220 */ /* 0x000fe20000400000 */
[----:B------:R-:W-:Y:S01]  /*5de0*/  F2FP.BF16.F32.PACK_AB R70, RZ, R70 ;  /* 0x00000046ff46723e */ /* 0x000fe200000010ff */
        /* <DEDUP_REMOVED lines=8> */
[----:B------:R-:W-:Y:S01]  /*5e70*/  @P0 STG.E.U16 desc[UR38][R10.64+0x20], R64 ;  /* 0x000020400a000986 */ /* 0x000fe2000c101526 */
[----:B------:R-:W-:Y:S01]  /*5e80*/  ISETP.GT.AND P0, PT, R3, RZ, P2 ;  /* 0x000000ff0300720c */ /* 0x000fe20001704270 */
[-C--:B------:R-:W-:Y:S01]  /*5e90*/  FMUL R85, R85, R90.reuse ;  /* 0x0000005a55557220 */ /* 0x080fe20000400000 */
[----:B------:R-:W-:Y:S01]  /*5ea0*/  F2FP.BF16.F32.PACK_AB R75, RZ, R75 ;  /* 0x0000004bff4b723e */ /* 0x000fe200000010ff */
[-C--:B------:R-:W-:Y:S01]  /*5eb0*/  FMUL R86, R86, R90.reuse ;  /* 0x0000005a56567220 */ /* 0x080fe20000400000 */
[----:B------:R-:W-:Y:S01]  /*5ec0*/  ISETP.GT.AND P5, PT, R4, 0x28, PT ;  /* 0x000000280400780c */ /* 0x000fe20003fa4270 */
[----:B------:R-:W-:Y:S01]  /*5ed0*/  FMUL R87, R87, R90 ;  /* 0x0000005a57577220 */ /* 0x000fe20000400000 */
[----:B------:R-:W-:Y:S01]  /*5ee0*/  F2FP.BF16.F32.PACK_AB R76, RZ, R76 ;  /* 0x0000004cff4c723e */ /* 0x000fe200000010ff */
[-C--:B------:R-:W-:Y:S01]  /*5ef0*/  FMUL R24, R24, R90.reuse ;  /* 0x0000005a18187220 */ /* 0x080fe20000400000 */
[----:B------:R-:W-:Y:S01]  /*5f00*/  ISETP.GT.AND P4, PT, R4, 0x29, PT ;  /* 0x000000290400780c */ /* 0x000fe20003f84270 */
[-C--:B------:R-:W-:Y:S01]  /*5f10*/  FMUL R25, R25, R90.reuse ;  /* 0x0000005a19197220 */ /* 0x080fe20000400000 */
[----:B------:R-:W-:Y:S01]  /*5f20*/  F2FP.BF16.F32.PACK_AB R77, RZ, R77 ;  /* 0x0000004dff4d723e */ /* 0x000fe200000010ff */
[----:B------:R-:W-:Y:S01]  /*5f30*/  FMUL R26, R26, R90 ;  /* 0x0000005a1a1a7220 */ /* 0x000fe20000400000 */
[----:B------:R-:W-:Y:S01]  /*5f40*/  F2FP.BF16.F32.PACK_AB R78, RZ, R78 ;  /* 0x0000004eff4e723e */ /* 0x000fe200000010ff */
[----:B------:R-:W-:Y:S01]  /*5f50*/  @P0 STG.E.U16 desc[UR38][R10.64+0x22], R65 ;  /* 0x000022410a000986 */ /* 0x000fe2000c101526 */
[----:B------:R-:W-:Y:S01]  /*5f60*/  ISETP.GT.AND P0, PT, R3, 0x8, P3 ;  /* 0x000000080300780c */ /* 0x000fe20001f04270 */
[-C--:B------:R-:W-:Y:S01]  /*5f70*/  FMUL R27, R27, R90.reuse ;  /* 0x0000005a1b1b7220 */ /* 0x080fe20000400000 */
[----:B------:R-:W-:Y:S01]  /*5f80*/  F2FP.BF16.F32.PACK_AB R79, RZ, R79 ;  /* 0x0000004fff4f723e */ /* 0x000fe200000010ff */
[-C--:B------:R-:W-:Y:S01]  /*5f90*/  FMUL R28, R28, R90.reuse ;  /* 0x0000005a1c1c7220 */ /* 0x080fe20000400000 */
[----:B------:R-:W-:Y:S01]  /*5fa0*/  ISETP.GT.AND P3, PT, R4, 0x30, PT ;  /* 0x000000300400780c */ /* 0x000fe20003f64270 */
        /* <DEDUP_REMOVED lines=8> */
[----:B------:R-:W-:Y:S01]  /*6030*/  @P0 STG.E.U16 desc[UR38][R8.64+0x20], R66 ;  /* 0x0000204208000986 */ /* 0x000fe2000c101526 */
[----:B------:R-:W-:Y:S01]  /*6040*/  ISETP.GT.AND P0, PT, R3, 0x8, P2 ;  /* 0x000000080300780c */ /* 0x000fe20001704270 */
[-C--:B------:R-:W-:Y:S01]  /*6050*/  FMUL R33, R33, R90.reuse ;  /* 0x0000005a21217220 */ /* 0x080fe20000400000 */
[----:B------:R-:W-:Y:S01]  /*6060*/  ISETP.GT.AND P2, PT, R4, 0x18, PT ;  /* 0x000000180400780c */ /* 0x000fe20003f44270 */
[----:B------:R-:W-:Y:S01]  /*6070*/  FMUL R34, R34, R90 ;  /* 0x0000005a22227220 */ /* 0x000fe20000400000 */
[----:B------:R-:W-:Y:S01]  /*6080*/  F2FP.BF16.F32.PACK_AB R84, RZ, R84 ;  /* 0x00000054ff54723e */ /* 0x000fe200000010ff */
[-C--:B------:R-:W-:Y:S01]  /*6090*/  FMUL R35, R35, R90.reuse ;  /* 0x0000005a23237220 */ /* 0x080fe20000400000 */
[----:B------:R-:W-:Y:S01]  /*60a0*/  P2R R5, PR, RZ, 0x20 ;  /* 0x00000020ff057803 */ /* 0x000fe20000000000 */
[-C--:B------:R-:W-:Y:S01]  /*60b0*/  FMUL R36, R36, R90.reuse ;  /* 0x0000005a24247220 */ /* 0x080fe20000400000 */
[----:B------:R-:W-:Y:S01]  /*60c0*/  F2FP.BF16.F32.PACK_AB R85, RZ, R85 ;  /* 0x00000055ff55723e */ /* 0x000fe200000010ff */
[----:B------:R-:W-:Y:S01]  /*60d0*/  FMUL R37, R37, R90 ;  /* 0x0000005a25257220 */ /* 0x000fe20000400000 */
[----:B------:R-:W-:Y:S01]  /*60e0*/  F2FP.BF16.F32.PACK_AB R86, RZ, R86 ;  /* 0x00000056ff56723e */ /* 0x000fe200000010ff */
[-C--:B------:R-:W-:Y:S01]  /*60f0*/  FMUL R38, R38, R90.reuse ;  /* 0x0000005a26267220 */ /* 0x080fe20000400000 */
[----:B------:R-:W-:Y:S01]  /*6100*/  F2FP.BF16.F32.PACK_AB R87, RZ, R87 ;  /* 0x00000057ff57723e */ /* 0x000fe200000010ff */
[----:B------:R-:W-:Y:S01]  /*6110*/  @P0 STG.E.U16 desc[UR38][R8.64+0x22], R67 ;  /* 0x0000224308000986 */ /* 0x000fe2000c101526 */
[----:B------:R-:W-:Y:S01]  /*6120*/  ISETP.GT.AND P0, PT, R3, RZ, P2 ;  /* 0x000000ff0300720c */ /* 0x000fe20001704270 */
        /* <DEDUP_REMOVED lines=36> */
[----:B------:R-:W-:Y:S01]  /*6370*/  FMUL R55, R55, R90 ;  /* 0x0000005a37377220 */ /* 0x000fe20000400000 */
[----:B------:R-:W-:-:S02]  /*6380*/  F2FP.BF16.F32.PACK_AB R39, RZ, R39 ;  /* 0x00000027ff27723e */ /* 0x000fc400000010ff */
[----:B------:R-:W-:Y:S01]  /*6390*/  F2FP.BF16.F32.PACK_AB R40, RZ, R40 ;  /* 0x00000028ff28723e */ /* 0x000fe200000010ff */
[----:B------:R-:W-:Y:S01]  /*63a0*/  @P0 STG.E.U16 desc[UR38][R8.64+0x30], R70 ;  /* 0x0000304608000986 */ /* 0x000fe2000c101526 */
[----:B------:R-:W-:Y:S02]  /*63b0*/  ISETP.GT.AND P0, PT, R3, 0x8, P1 ;  /* 0x000000080300780c */ /* 0x000fe40000f04270 */
[----:B------:R-:W-:Y:S02]  /*63c0*/  ISETP.GT.AND P1, PT, R4, 0x21, PT ;  /* 0x000000210400780c */ /* 0x000fe40003f24270 */
[----:B------:R-:W-:Y:S02]  /*63d0*/  F2FP.BF16.F32.PACK_AB R41, RZ, R41 ;  /* 0x00000029ff29723e */ /* 0x000fe400000010ff */
[----:B------:R-:W-:Y:S02]  /*63e0*/  F2FP.BF16.F32.PACK_AB R42, RZ, R42 ;  /* 0x0000002aff2a723e */ /* 0x000fe400000010ff */
[----:B------:R-:W-:-:S02]  /*63f0*/  F2FP.BF16.F32.PACK_AB R43, RZ, R43 ;  /* 0x0000002bff2b723e */ /* 0x000fc400000010ff */
[----:B------:R-:W-:Y:S02]  /*6400*/  F2FP.BF16.F32.PACK_AB R44, RZ, R44 ;  /* 0x0000002cff2c723e */ /* 0x000fe400000010ff */
[----:B------:R-:W-:Y:S01]  /*6410*/  F2FP.BF16.F32.PACK_AB R45, RZ, R45 ;  /* 0x0000002dff2d723e */ /* 0x000fe200000010ff */
[----:B------:R-:W-:Y:S01]  /*6420*/  @P0 STG.E.U16 desc[UR38][R8.64+0x32], R71 ;  /* 0x0000324708000986 */ /* 0x000fe2000c101526 */
[----:B------:R-:W-:Y:S02]  /*6430*/  ISETP.GT.AND P0, PT, R3, RZ, P2 ;  /* 0x000000ff0300720c */ /* 0x000fe40001704270 */
[----:B------:R-:W-:Y:S02]  /*6440*/  F2FP.BF16.F32.PACK_AB R46, RZ, R46 ;  /* 0x0000002eff2e723e */ /* 0x000fe400000010ff */
[----:B------:R-:W-:Y:S02]  /*6450*/  F2FP.BF16.F32.PACK_AB R47, RZ, R47 ;  /* 0x0000002fff2f723e */ /* 0x000fe400000010ff */
[----:B------:R-:W-:-:S02]  /*6460*/  F2FP.BF16.F32.PACK_AB R48, RZ, R48 ;  /* 0x00000030ff30723e */ /* 0x000fc400000010ff */
[----:B------:R-:W-:Y:S02]  /*6470*/  F2FP.BF16.F32.PACK_AB R49, RZ, R49 ;  /* 0x00000031ff31723e */ /* 0x000fe400000010ff */
[----:B------:R-:W-:Y:S02]  /*6480*/  F2FP.BF16.F32.PACK_AB R50, RZ, R50 ;  /* 0x00000032ff32723e */ /* 0x000fe400000010ff */
[----:B------:R-:W-:Y:S01]  /*6490*/  F2FP.BF16.F32.PACK_AB R51, RZ, R51 ;  /* 0x00000033ff33723e */ /* 0x000fe200000010ff */
[----:B------:R-:W-:Y:S01]  /*64a0*/  @P0 STG.E.U16 desc[UR38][R10.64+0x40], R72 ;  /* 0x000040480a000986 */ /* 0x000fe2000c101526 */
[----:B------:R-:W-:Y:S02]  /*64b0*/  ISETP.GT.AND P0, PT, R3, RZ, P1 ;  /* 0x000000ff0300720c */ /* 0x000fe40000f04270 */
[----:B------:R-:W-:Y:S02]  /*64c0*/  F2FP.BF16.F32.PACK_AB R52, RZ, R52 ;  /* 0x00000034ff34723e */ /* 0x000fe400000010ff */
[----:B------:R-:W-:-:S02]  /*64d0*/  F2FP.BF16.F32.PACK_AB R53, RZ, R53 ;  /* 0x00000035ff35723e */ /* 0x000fc400000010ff */
[----:B------:R-:W-:Y:S02]  /*64e0*/  F2FP.BF16.F32.PACK_AB R54, RZ, R54 ;  /* 0x00000036ff36723e */ /* 0x000fe400000010ff */
[----:B------:R-:W-:-:S05]  /*64f0*/  F2FP.BF16.F32.PACK_AB R55, RZ, R55 ;  /* 0x00000037ff37723e */ /* 0x000fca00000010ff */
[----:B------:R-:W-:Y:S01]  /*6500*/  @P0 STG.E.U16 desc[UR38][R10.64+0x42], R73 ;  /* 0x000042490a000986 */ /* 0x000fe2000c101526 */
[----:B------:R-:W-:Y:S02]  /*6510*/  ISETP.GT.AND P0, PT, R3, 0x8, P2 ;  /* 0x000000080300780c */ /* 0x000fe40001704270 */
[----:B------:R-:W-:-:S11]  /*6520*/  ISETP.GT.AND P2, PT, R4, 0x38, PT ;  /* 0x000000380400780c */ /* 0x000fd60003f44270 */
[----:B------:R-:W-:Y:S01]  /*6530*/  @P0 STG.E.U16 desc[UR38][R8.64+0x40], R74 ;  /* 0x0000404a08000986 */ /* 0x000fe2000c101526 */
[----:B------:R-:W-:-:S13]  /*6540*/  ISETP.GT.AND P0, PT, R3, 0x8, P1 ;  /* 0x000000080300780c */ /* 0x000fda0000f04270 */
[----:B------:R-:W-:Y:S01]  /*6550*/  @P0 STG.E.U16 desc[UR38][R8.64+0x42], R75 ;  /* 0x0000424b08000986 */ /* 0x000fe2000c101526 */
[----:B------:R-:W-:-:S13]  /*6560*/  ISETP.GT.AND P0, PT, R3, RZ, P5 ;  /* 0x000000ff0300720c */ /* 0x000fda0002f04270 */
[----:B------:R-:W-:Y:S01]  /*6570*/  @P0 STG.E.U16 desc[UR38][R10.64+0x50], R76 ;  /* 0x0000504c0a000986 */ /* 0x000fe2000c101526 */
[----:B------:R-:W-:-:S13]  /*6580*/  ISETP.GT.AND P0, PT, R3, RZ, P4 ;  /* 0x000000ff0300720c */ /* 0x000fda0002704270 */
[----:B------:R-:W-:Y:S01]  /*6590*/  @P0 STG.E.U16 desc[UR38][R10.64+0x52], R77 ;  /* 0x0000524d0a000986 */ /* 0x000fe2000c101526 */
[----:B------:R-:W-:-:S13]  /*65a0*/  ISETP.GT.AND P0, PT, R3, 0x8, P5 ;  /* 0x000000080300780c */ /* 0x000fda0002f04270 */
[----:B------:R-:W-:Y:S01]  /*65b0*/  @P0 STG.E.U16 desc[UR38][R8.64+0x50], R78 ;  /* 0x0000504e08000986 */ /* 0x000fe2000c101526 */
[----:B------:R-:W-:-:S13]  /*65c0*/  ISETP.GT.AND P0, PT, R3, 0x8, P4 ;  /* 0x000000080300780c */ /* 0x000fda0002704270 */
[----:B------:R-:W-:Y:S01]  /*65d0*/  @P0 STG.E.U16 desc[UR38][R8.64+0x52], R79 ;  /* 0x0000524f08000986 */ /* 0x000fe2000c101526 */
[----:B------:R-:W-:-:S13]  /*65e0*/  ISETP.GT.AND P0, PT, R3, RZ, P3 ;  /* 0x000000ff0300720c */ /* 0x000fda0001f04270 */
[----:B------:R-:W-:Y:S01]  /*65f0*/  @P0 STG.E.U16 desc[UR38][R10.64+0x60], R80 ;  /* 0x000060500a000986 */ /* 0x000fe2000c101526 */
[----:B------:R-:W-:-:S04]  /*6600*/  ISETP.GT.AND P0, PT, R4, 0x31, PT ;  /* 0x000000310400780c */ /* 0x000fc80003f04270 */
[----:B------:R-:W-:-:S13]  /*6610*/  ISETP.GT.AND P1, PT, R3, RZ, P0 ;  /* 0x000000ff0300720c */ /* 0x000fda0000724270 */
[----:B------:R-:W-:Y:S01]  /*6620*/  @P1 STG.E.U16 desc[UR38][R10.64+0x62], R81 ;  /* 0x000062510a001986 */ /* 0x000fe2000c101526 */
[----:B------:R-:W-:-:S13]  /*6630*/  ISETP.GT.AND P1, PT, R3, 0x8, P3 ;  /* 0x000000080300780c */ /* 0x000fda0001f24270 */
[----:B------:R-:W-:Y:S01]  /*6640*/  @P1 STG.E.U16 desc[UR38][R8.64+0x60], R82 ;  /* 0x0000605208001986 */ /* 0x000fe2000c101526 */
[----:B------:R-:W-:-:S13]  /*6650*/  ISETP.GT.AND P1, PT, R3, 0x8, P0 ;  /* 0x000000080300780c */ /* 0x000fda0000724270 */
[----:B------:R-:W-:Y:S01]  /*6660*/  @P1 STG.E.U16 desc[UR38][R8.64+0x62], R83 ;  /* 0x0000625308001986 */ /* 0x000fe2000c101526 */
[----:B------:R-:W-:-:S05]  /*6670*/  IADD3 R14, P1, R23, R8, RZ ;  /* 0x00000008170e7210 */ /* 0x000fca0007f3e0ff */
[----:B------:R-:W-:Y:S01]  /*6680*/  IMAD.X R15, R13, 0x1, R9, P1 ;  /* 0x000000010d0f7824 */ /* 0x000fe200008e0609 */
[----:B------:R-:W-:-:S13]  /*6690*/  ISETP.GT.AND P1, PT, R3, RZ, P2 ;  /* 0x000000ff0300720c */ /* 0x000fda0001724270 */
[----:B------:R-:W-:Y:S01]  /*66a0*/  @P1 STG.E.U16 desc[UR38][R10.64+0x70], R84 ;  /* 0x000070540a001986 */ /* 0x000fe2000c101526 */
[----:B------:R-:W-:-:S05]  /*66b0*/  IADD3 R20, P1, R23, R8, RZ ;  /* 0x0000000817147210 */ /* 0x000fca0007f3e0ff */
[----:B------:R-:W-:Y:S01]  /*66c0*/  IMAD.X R21, R13, 0x1, R9, P1 ;  /* 0x000000010d157824 */ /* 0x000fe200008e0609 */
[----:B------:R-:W-:-:S05]  /*66d0*/  IADD3 R12, P1, R23, R10, RZ ;  /* 0x0000000a170c7210 */ /* 0x000fca0007f3e0ff */
[----:B------:R-:W-:Y:S01]  /*66e0*/  IMAD.X R13, R13, 0x1, R11, P1 ;  /* 0x000000010d0d7824 */ /* 0x000fe200008e060b */
[----:B------:R-:W-:-:S04]  /*66f0*/  ISETP.GT.AND P1, PT, R4, 0x39, PT ;  /* 0x000000390400780c */ /* 0x000fc80003f24270 */
[----:B------:R-:W-:-:S13]  /*6700*/  ISETP.GT.AND P5, PT, R3, RZ, P1 ;  /* 0x000000ff0300720c */ /* 0x000fda0000fa4270 */
[----:B------:R-:W-:Y:S01]  /*6710*/  @P5 STG.E.U16 desc[UR38][R10.64+0x72], R85 ;  /* 0x000072550a005986 */ /* 0x000fe2000c101526 */
[----:B------:R-:W-:-:S13]  /*6720*/  ISETP.GT.AND P5, PT, R3, 0x8, P2 ;  /* 0x000000080300780c */ /* 0x000fda00017a4270 */
[----:B------:R-:W-:Y:S01]  /*6730*/  @P5 STG.E.U16 desc[UR38][R8.64+0x70], R86 ;  /* 0x0000705608005986 */ /* 0x000fe2000c101526 */
[----:B------:R-:W-:-:S13]  /*6740*/  ISETP.GT.AND P5, PT, R3, 0x8, P1 ;  /* 0x000000080300780c */ /* 0x000fda0000fa4270 */
[----:B------:R0:W-:Y:S01]  /*6750*/  @P5 STG.E.U16 desc[UR38][R8.64+0x72], R87 ;  /* 0x0000725708005986 */ /* 0x0001e2000c101526 */
[C---:B------:R-:W-:Y:S02]  /*6760*/  ISETP.GT.AND P5, PT, R3.reuse, 0x80, P6 ;  /* 0x000000800300780c */ /* 0x040fe400037a4270 */
[----:B------:R-:W-:-:S11]  /*6770*/  ISETP.GT.AND P6, PT, R3, 0x88, P6 ;  /* 0x000000880300780c */ /* 0x000fd600037c4270 */
[----:B------:R-:W-:Y:S01]  /*6780*/  @P5 STG.E.U16 desc[UR38][R12.64], R24 ;  /* 0x000000180c005986 */ /* 0x000fe2000c101526 */
[----:B------:R-:W-:-:S04]  /*6790*/  ISETP.GT.AND P5, PT, R4, 0x1, PT ;  /* 0x000000010400780c */ /* 0x000fc80003fa4270 */
[----:B------:R-:W-:-:S13]  /*67a0*/  ISETP.GT.AND P5, PT, R3, 0x80, P5 ;  /* 0x000000800300780c */ /* 0x000fda0002fa4270 */
[----:B0-----:R-:W-:Y:S02]  /*67b0*/  @P5 IMAD.MOV.U32 R8, RZ, RZ, R12 ;  /* 0x000000ffff085224 */ /* 0x001fe400078e000c */
[----:B------:R-:W-:-:S05]  /*67c0*/  @P5 IMAD.MOV.U32 R9, RZ, RZ, R13 ;  /* 0x000000ffff095224 */ /* 0x000fca00078e000d */
[----:B------:R0:W-:Y:S01]  /*67d0*/  @P5 STG.E.U16 desc[UR38][R8.64+0x2], R25 ;  /* 0x0000021908005986 */ /* 0x0001e2000c101526 */
[----:B------:R-:W-:-:S03]  /*67e0*/  ISETP.NE.AND P5, PT, R5, RZ, PT ;  /* 0x000000ff0500720c */ /* 0x000fc60003fa5270 */
[----:B------:R-:W-:Y:S01]  /*67f0*/  @P6 STG.E.U16 desc[UR38][R14.64], R26 ;  /* 0x0000001a0e006986 */ /* 0x000fe2000c101526 */
[----:B------:R-:W-:-:S04]  /*6800*/  ISETP.GT.AND P6, PT, R4, 0x1, PT ;  /* 0x000000010400780c */ /* 0x000fc80003fc4270 */
[----:B------:R-:W-:-:S13]  /*6810*/  ISETP.GT.AND P6, PT, R3, 0x88, P6 ;  /* 0x000000880300780c */ /* 0x000fda00037c4270 */
[----:B------:R-:W-:Y:S01]  /*6820*/  @P6 STG.E.U16 desc[UR38][R20.64+0x2], R27 ;  /* 0x0000021b14006986 */ /* 0x000fe2000c101526 */
[----:B------:R-:W-:-:S04]  /*6830*/  ISETP.GT.AND P6, PT, R4, 0x8, PT ;  /* 0x000000080400780c */ /* 0x000fc80003fc4270 */
[----:B------:R-:W-:-:S13]  /*6840*/  ISETP.GT.AND P6, PT, R3, 0x80, P6 ;  /* 0x000000800300780c */ /* 0x000fda00037c4270 */
[----:B0-----:R-:W-:Y:S02]  /*6850*/  @P6 IMAD.MOV.U32 R8, RZ, RZ, R12 ;  /* 0x000000ffff086224 */ /* 0x001fe400078e000c */
[----:B------:R-:W-:-:S05]  /*6860*/  @P6 IMAD.MOV.U32 R9, RZ, RZ, R13 ;  /* 0x000000ffff096224 */ /* 0x000fca00078e000d */
[----:B------:R0:W-:Y:S01]  /*6870*/  @P6 STG.E.U16 desc[UR38][R8.64+0x10], R28 ;  /* 0x0000101c08006986 */ /* 0x0001e2000c101526 */
[----:B------:R-:W-:-:S04]  /*6880*/  ISETP.GT.AND P6, PT, R4, 0x9, PT ;  /* 0x000000090400780c */ /* 0x000fc80003fc4270 */
[----:B------:R-:W-:-:S13]  /*6890*/  ISETP.GT.AND P6, PT, R3, 0x80, P6 ;  /* 0x000000800300780c */ /* 0x000fda00037c4270 */
[----:B0-----:R-:W-:Y:S02]  /*68a0*/  @P6 IMAD.MOV.U32 R8, RZ, RZ, R12 ;  /* 0x000000ffff086224 */ /* 0x001fe400078e000c */
[----:B------:R-:W-:-:S05]  /*68b0*/  @P6 IMAD.MOV.U32 R9, RZ, RZ, R13 ;  /* 0x000000ffff096224 */ /* 0x000fca00078e000d */
[----:B------:R0:W-:Y:S01]  /*68c0*/  @P6 STG.E.U16 desc[UR38][R8.64+0x12], R29 ;  /* 0x0000121d08006986 */ /* 0x0001e2000c101526 */
[----:B------:R-:W-:-:S04]  /*68d0*/  ISETP.GT.AND P6, PT, R4, 0x8, PT ;  /* 0x000000080400780c */ /* 0x000fc80003fc4270 */
[----:B------:R-:W-:-:S13]  /*68e0*/  ISETP.GT.AND P6, PT, R3, 0x88, P6 ;  /* 0x000000880300780c */ /* 0x000fda00037c4270 */
        /* <DEDUP_REMOVED lines=45> */
[----:B------:R-:W-:Y:S01]  /*6bc0*/  @P6 STG.E.U16 desc[UR38][R8.64+0x42], R41 ;  /* 0x0000422908006986 */ /* 0x000fe2000c101526 */
[----:B------:R-:W-:-:S04]  /*6bd0*/  ISETP.GT.AND P6, PT, R4, 0x20, PT ;  /* 0x000000200400780c */ /* 0x000fc80003fc4270 */
[----:B------:R-:W-:-:S13]  /*6be0*/  ISETP.GT.AND P6, PT, R3, 0x88, P6 ;  /* 0x000000880300780c */ /* 0x000fda00037c4270 */
[----:B------:R-:W-:Y:S01]  /*6bf0*/  @P6 STG.E.U16 desc[UR38][R6.64+0x40], R42 ;  /* 0x0000402a06006986 */ /* 0x000fe2000c101526 */
[----:B------:R-:W-:-:S04]  /*6c00*/  ISETP.GT.AND P6, PT, R4, 0x21, PT ;  /* 0x000000210400780c */ /* 0x000fc80003fc4270 */
[----:B------:R-:W-:-:S13]  /*6c10*/  ISETP.GT.AND P6, PT, R3, 0x88, P6 ;  /* 0x000000880300780c */ /* 0x000fda00037c4270 */
[----:B------:R-:W-:Y:S02]  /*6c20*/  @P6 IMAD.MOV.U32 R4, RZ, RZ, R6 ;  /* 0x000000ffff046224 */ /* 0x000fe400078e0006 */
[----:B------:R-:W-:-:S05]  /*6c30*/  @P6 IMAD.MOV.U32 R5, RZ, RZ, R7 ;  /* 0x000000ffff056224 */ /* 0x000fca00078e0007 */
[----:B------:R0:W-:Y:S01]  /*6c40*/  @P6 STG.E.U16 desc[UR38][R4.64+0x42], R43 ;  /* 0x0000422b04006986 */ /* 0x0001e2000c101526 */
[C---:B------:R-:W-:Y:S02]  /*6c50*/  ISETP.GT.AND P6, PT, R3.reuse, 0x80, P5 ;  /* 0x000000800300780c */ /* 0x040fe40002fc4270 */
[----:B------:R-:W-:-:S11]  /*6c60*/  ISETP.GT.AND P5, PT, R3, 0x88, P5 ;  /* 0x000000880300780c */ /* 0x000fd60002fa4270 */
[----:B0-----:R-:W-:Y:S02]  /*6c70*/  @P6 IMAD.MOV.U32 R4, RZ, RZ, R12 ;  /* 0x000000ffff046224 */ /* 0x001fe400078e000c */
[----:B------:R-:W-:-:S05]  /*6c80*/  @P6 IMAD.MOV.U32 R5, RZ, RZ, R13 ;  /* 0x000000ffff056224 */ /* 0x000fca00078e000d */
[----:B------:R0:W-:Y:S01]  /*6c90*/  @P6 STG.E.U16 desc[UR38][R4.64+0x50], R44 ;  /* 0x0000502c04006986 */ /* 0x0001e2000c101526 */
[C---:B------:R-:W-:Y:S02]  /*6ca0*/  ISETP.GT.AND P6, PT, R3.reuse, 0x80, P4 ;  /* 0x000000800300780c */ /* 0x040fe400027c4270 */
[----:B------:R-:W-:-:S11]  /*6cb0*/  ISETP.GT.AND P4, PT, R3, 0x88, P4 ;  /* 0x000000880300780c */ /* 0x000fd60002784270 */
[----:B0-----:R-:W-:Y:S02]  /*6cc0*/  @P6 IMAD.MOV.U32 R4, RZ, RZ, R12 ;  /* 0x000000ffff046224 */ /* 0x001fe400078e000c */
[----:B------:R-:W-:-:S05]  /*6cd0*/  @P6 IMAD.MOV.U32 R5, RZ, RZ, R13 ;  /* 0x000000ffff056224 */ /* 0x000fca00078e000d */
[----:B------:R0:W-:Y:S02]  /*6ce0*/  @P6 STG.E.U16 desc[UR38][R4.64+0x52], R45 ;  /* 0x0000522d04006986 */ /* 0x0001e4000c101526 */
[----:B0-----:R-:W-:Y:S02]  /*6cf0*/  @P5 IMAD.MOV.U32 R4, RZ, RZ, R6 ;  /* 0x000000ffff045224 */ /* 0x001fe400078e0006 */
[----:B------:R-:W-:-:S05]  /*6d00*/  @P5 IMAD.MOV.U32 R5, RZ, RZ, R7 ;  /* 0x000000ffff055224 */ /* 0x000fca00078e0007 */
[----:B------:R0:W-:Y:S01]  /*6d10*/  @P5 STG.E.U16 desc[UR38][R4.64+0x50], R46 ;  /* 0x0000502e04005986 */ /* 0x0001e2000c101526 */
[C---:B------:R-:W-:Y:S02]  /*6d20*/  ISETP.GT.AND P5, PT, R3.reuse, 0x80, P3 ;  /* 0x000000800300780c */ /* 0x040fe40001fa4270 */
[----:B------:R-:W-:Y:S01]  /*6d30*/  ISETP.GT.AND P3, PT, R3, 0x88, P3 ;  /* 0x000000880300780c */ /* 0x000fe20001f64270 */
        /* <DEDUP_REMOVED lines=17> */
[----:B------:R0:W-:Y:S02]  /*6e50*/  @P3 STG.E.U16 desc[UR38][R4.64+0x60], R50 ;  /* 0x0000603204003986 */ /* 0x0001e4000c101526 */
[----:B0-----:R-:W-:Y:S02]  /*6e60*/  @P0 IMAD.MOV.U32 R4, RZ, RZ, R6 ;  /* 0x000000ffff040224 */ /* 0x001fe400078e0006 */
[----:B------:R-:W-:-:S05]  /*6e70*/  @P0 IMAD.MOV.U32 R5, RZ, RZ, R7 ;  /* 0x000000ffff050224 */ /* 0x000fca00078e0007 */
[----:B------:R0:W-:Y:S02]  /*6e80*/  @P0 STG.E.U16 desc[UR38][R4.64+0x62], R51 ;  /* 0x0000623304000986 */ /* 0x0001e4000c101526 */
[----:B0-----:R-:W-:Y:S02]  /*6e90*/  @P5 IMAD.MOV.U32 R4, RZ, RZ, R12 ;  /* 0x000000ffff045224 */ /* 0x001fe400078e000c */
[----:B------:R-:W-:-:S05]  /*6ea0*/  @P5 IMAD.MOV.U32 R5, RZ, RZ, R13 ;  /* 0x000000ffff055224 */ /* 0x000fca00078e000d */
[----:B------:R0:W-:Y:S04]  /*6eb0*/  @P5 STG.E.U16 desc[UR38][R4.64+0x70], R52 ;  /* 0x0000703404005986 */ /* 0x0001e8000c101526 */
[----:B------:R1:W-:Y:S01]  /*6ec0*/  @P4 STG.E.U16 desc[UR38][R12.64+0x72], R53 ;  /* 0x000072350c004986 */ /* 0x0003e2000c101526 */
[----:B0-----:R-:W-:Y:S02]  /*6ed0*/  @P2 IMAD.MOV.U32 R4, RZ, RZ, R6 ;  /* 0x000000ffff042224 */ /* 0x001fe400078e0006 */
[----:B------:R-:W-:-:S05]  /*6ee0*/  @P2 IMAD.MOV.U32 R5, RZ, RZ, R7 ;  /* 0x000000ffff052224 */ /* 0x000fca00078e0007 */
[----:B------:R1:W-:Y:S04]  /*6ef0*/  @P2 STG.E.U16 desc[UR38][R4.64+0x70], R54 ;  /* 0x0000703604002986 */ /* 0x0003e8000c101526 */
[----:B------:R1:W-:Y:S02]  /*6f00*/  @P1 STG.E.U16 desc[UR38][R6.64+0x72], R55 ;  /* 0x0000723706001986 */ /* 0x0003e4000c101526 */
.L_x_157:
[----:B------:R-:W-:Y:S05]  /*6f10*/  BSYNC B0 ;  /* 0x0000000000007941 */ /* 0x000fea0003800000 */
.L_x_33:
[----:B------:R-:W-:Y:S01]  /*6f20*/  IADD3 R16, P0, R16, UR36, RZ ;  /* 0x0000002410107c10 */ /* 0x000fe2000ff1e0ff */
[----:B------:R-:W-:Y:S01]  /*6f30*/  ULDC.64 UR4, c[0x0][0x650] ;  /* 0x0001940000047ab9 */ /* 0x000fe20000000a00 */
[----:B------:R-:W-:Y:S01]  /*6f40*/  PRMT R3, RZ, 0x7610, R3 ;  /* 0x00007610ff037816 */ /* 0x000fe20000000003 */
[----:B------:R-:W-:Y:S01]  /*6f50*/  IMAD.MOV.U32 R102, RZ, RZ, -0x1 ;  /* 0xffffffffff667424 */ /* 0x000fe200078e00ff */
[----:B------:R-:W-:Y:S01]  /*6f60*/  IADD3.X R17, R17, UR42, RZ, P0, !PT ;  /* 0x0000002a11117c10 */ /* 0x000fe200087fe4ff */
[----:B------:R-:W-:Y:S01]  /*6f70*/  IMAD.MOV.U32 R23, RZ, RZ, -0x1 ;  /* 0xffffffffff177424 */ /* 0x000fe200078e00ff */
[----:B------:R-:W-:-:S04]  /*6f80*/  ISETP.GE.U32.AND P0, PT, R16, UR4, PT ;  /* 0x0000000410007c0c */ /* 0x000fc8000bf06070 */
[----:B------:R-:W-:-:S13]  /*6f90*/  ISETP.GE.U32.AND.EX P0, PT, R17, UR5, PT, P0 ;  /* 0x0000000511007c0c */ /* 0x000fda000bf06100 */
[----:B------:R-:W-:Y:S05]  /*6fa0*/  @P0 BRA `(.L_x_158) ;  /* 0x0000000400500947 */ /* 0x000fea0003800000 */
[----:B0-----:R-:W0:Y:S01]  /*6fb0*/  LDC.64 R10, c[0x0][0x628] ;  /* 0x00018a00ff0a7b82 */ /* 0x001e220000000a00 */
[----:B-1----:R-:W1:Y:S01]  /*6fc0*/  S2R R12, SR_CTAID.X ;  /* 0x00000000000c7919 */ /* 0x002e620000002500 */
[----:B----4-:R-:W-:Y:S02]  /*6fd0*/  IMAD.MOV.U32 R8, RZ, RZ, R16 ;  /* 0x000000ffff087224 */ /* 0x010fe400078e0010 */
[----:B------:R-:W-:Y:S01]  /*6fe0*/  IMAD.MOV.U32 R9, RZ, RZ, R17 ;  /* 0x000000ffff097224 */ /* 0x000fe200078e0011 */
[----:B------:R-:W4:Y:S03]  /*6ff0*/  S2R R20, SR_CTAID.Y ;  /* 0x0000000000147919 */ /* 0x000f260000002600 */
[----:B------:R-:W1:Y:S08]  /*7000*/  LDC R0, c[0x0][0x630] ;  /* 0x00018c00ff007b82 */ /* 0x000e700000000800 */
[----:B------:R-:W1:Y:S01]  /*7010*/  LDC.64 R14, c[0x0][0x620] ;  /* 0x00018800ff0e7b82 */ /* 0x000e620000000a00 */
[----:B0-----:R-:W-:-:S04]  /*7020*/  ISETP.NE.U32.AND P0, PT, R10, RZ, PT ;  /* 0x000000ff0a00720c */ /* 0x001fc80003f05070 */
[----:B------:R-:W-:-:S13]  /*7030*/  ISETP.NE.AND.EX P0, PT, R11, RZ, PT, P0 ;  /* 0x000000ff0b00720c */ /* 0x000fda0003f05300 */
[----:B-1--4-:R-:W-:Y:S05]  /*7040*/  @!P0 BRA `(.L_x_159) ;  /* 0x0000000000288947 */ /* 0x012fea0003800000 */
        /* <DEDUP_REMOVED lines=10> */
.L_x_159:
[-CC-:B------:R-:W-:Y:S01]  /*70f0*/  SHF.R.U64 R23, R8, R0.reuse, R9.reuse ;  /* 0x0000000008177219 */ /* 0x180fe20000001209 */
[----:B------:R-:W0:Y:S01]  /*7100*/  LDC.64 R26, c[0x0][0x640] ;  /* 0x00019000ff1a7b82 */ /* 0x000e220000000a00 */
[----:B------:R-:W-:Y:S01]  /*7110*/  SHF.R.U32.HI R0, RZ, R0, R9 ;  /* 0x00000000ff007219 */ /* 0x000fe20000011609 */
[----:B------:R-:W-:Y:S01]  /*7120*/  ULDC UR4, c[0x0][0x150] ;  /* 0x0000540000047ab9 */ /* 0x000fe20000000800 */
[----:B------:R-:W-:Y:S02]  /*7130*/  IADD3 R3, P0, RZ, -R23, RZ ;  /* 0x80000017ff037210 */ /* 0x000fe40007f1e0ff */
[----:B------:R-:W-:-:S03]  /*7140*/  I2FP.F32.U32 R7, R12 ;  /* 0x0000000c00077245 */ /* 0x000fc60000201000 */
[----:B------:R-:W1:Y:S01]  /*7150*/  LDC R6, c[0x0][0x618] ;  /* 0x00018600ff067b82 */ /* 0x000e620000000800 */
[----:B------:R-:W-:Y:S02]  /*7160*/  IMAD.X R5, RZ, RZ, ~R0, P0 ;  /* 0x000000ffff057224 */ /* 0x000fe400000e0e00 */
[----:B------:R-:W-:Y:S01]  /*7170*/  FMUL R7, R7, UR4 ;  /* 0x0000000407077c20 */ /* 0x000fe20008400000 */
[----:B------:R-:W-:Y:S01]  /*7180*/  ULDC UR4, c[0x0][0x154] ;  /* 0x0000550000047ab9 */ /* 0x000fe20000000800 */
[-C--:B------:R-:W-:Y:S02]  /*7190*/  IMAD R0, R5, R14.reuse, RZ ;  /* 0x0000000e05007224 */ /* 0x080fe400078e02ff */
[C---:B------:R-:W-:Y:S01]  /*71a0*/  IMAD.WIDE.U32 R4, R3.reuse, R14, R16 ;  /* 0x0000000e03047225 */ /* 0x040fe200078e0010 */
[----:B------:R-:W4:Y:S01]  /*71b0*/  LDC R8, c[0x0][0x608] ;  /* 0x00018200ff087b82 */ /* 0x000f220000000800 */
[----:B------:R-:W2:Y:S02]  /*71c0*/  F2I.U32.TRUNC.NTZ R7, R7 ;  /* 0x0000000700077305 */ /* 0x000ea4000020f000 */
[----:B------:R-:W-:Y:S01]  /*71d0*/  IMAD R3, R3, R15, R0 ;  /* 0x0000000f03037224 */ /* 0x000fe200078e0200 */
[----:B------:R-:W-:-:S03]  /*71e0*/  I2FP.F32.U32 R0, R20 ;  /* 0x0000001400007245 */ /* 0x000fc60000201000 */
[----:B------:R-:W-:Y:S01]  /*71f0*/  IMAD.IADD R3, R5, 0x1, R3 ;  /* 0x0000000105037824 */ /* 0x000fe200078e0203 */
[----:B------:R-:W3:Y:S01]  /*7200*/  LDC R11, c[0x0][0x658] ;  /* 0x00019600ff0b7b82 */ /* 0x000ee20000000800 */
[----:B0-----:R-:W-:-:S04]  /*7210*/  ISETP.NE.U32.AND P0, PT, R26, RZ, PT ;  /* 0x000000ff1a00720c */ /* 0x001fc80003f05070 */
[----:B------:R-:W-:-:S03]  /*7220*/  ISETP.NE.AND.EX P0, PT, R27, RZ, PT, P0 ;  /* 0x000000ff1b00720c */ /* 0x000fc60003f05300 */
[----:B------:R-:W0:Y:S01]  /*7230*/  LDC R9, c[0x0][0x144] ;  /* 0x00005100ff097b82 */ /* 0x000e220000000800 */
[-C--:B-1----:R-:W-:Y:S01]  /*7240*/  SHF.R.U64 R10, R4, R6.reuse, R3 ;  /* 0x00000006040a7219 */ /* 0x082fe20000001203 */
[----:B--2---:R-:W-:Y:S01]  /*7250*/  IMAD.MOV R7, RZ, RZ, -R7 ;  /* 0x000000ffff077224 */ /* 0x004fe200078e0a07 */
[----:B------:R-:W-:Y:S01]  /*7260*/  SHF.R.U32.HI R3, RZ, R6, R3 ;  /* 0x00000006ff037219 */ /* 0x000fe20000011603 */
[----:B------:R-:W-:-:S04]  /*7270*/  FMUL R6, R0, UR4 ;  /* 0x0000000400067c20 */ /* 0x000fc80008400000 */
[----:B------:R-:W1:Y:S01]  /*7280*/  LDC R21, c[0x0][0x148] ;  /* 0x00005200ff157b82 */ /* 0x000e620000000800 */
[----:B------:R2:W0:Y:S01]  /*7290*/  F2I.U32.TRUNC.NTZ R14, R6 ;  /* 0x00000006000e7305 */ /* 0x000422000020f000 */
[-CC-:B----4-:R-:W-:Y:S02]  /*72a0*/  SHF.R.U64 R13, R10, R8.reuse, R3.reuse ;  /* 0x000000080a0d7219 */ /* 0x190fe40000001203 */
[----:B------:R-:W-:-:S04]  /*72b0*/  SHF.R.U32.HI R0, RZ, R8, R3 ;  /* 0x00000008ff007219 */ /* 0x000fc80000011603 */
[----:B------:R-:W4:Y:S01]  /*72c0*/  LDC R24, c[0x0][0x600] ;  /* 0x00018000ff187b82 */ /* 0x000f220000000800 */
[-CC-:B---3--:R-:W-:Y:S02]  /*72d0*/  SHF.R.U64 R15, R13, R11.reuse, R0.reuse ;  /* 0x0000000b0d0f7219 */ /* 0x188fe40000001200 */
[----:B------:R-:W-:-:S03]  /*72e0*/  SHF.R.U32.HI R5, RZ, R11, R0 ;  /* 0x0000000bff057219 */ /* 0x000fc60000011600 */
[----:B------:R-:W-:Y:S02]  /*72f0*/  IMAD.MOV.U32 R4, RZ, RZ, R15 ;  /* 0x000000ffff047224 */ /* 0x000fe400078e000f */
[----:B------:R-:W3:Y:S01]  /*7300*/  LDC R28, c[0x0][0x648] ;  /* 0x00019200ff1c7b82 */ /* 0x000ee20000000800 */
[----:B0-----:R-:W-:-:S07]  /*7310*/  IMAD R25, R9, R7, R12 ;  /* 0x0000000709197224 */ /* 0x001fce00078e020c */
[----:B------:R-:W0:Y:S08]  /*7320*/  LDC R29, c[0x0][0x638] ;  /* 0x00018e00ff1d7b82 */ /* 0x000e300000000800 */
[----:B------:R-:W0:Y:S01]  /*7330*/  LDC R30, c[0x0][0x610] ;  /* 0x00018400ff1e7b82 */ /* 0x000e220000000800 */
[----:B-12-4-:R-:W-:Y:S05]  /*7340*/  @!P0 BRA `(.L_x_160) ;  /* 0x0000000000288947 */ /* 0x016fea0003800000 */
[----:B------:R-:W1:Y:S02]  /*7350*/  LDC R0, c[0x0][0x64c] ;  /* 0x00019300ff007b82 */ /* 0x000e640000000800 */
[----:B-1----:R-:W-:-:S05]  /*7360*/  IADD3 R3, P0, R15, R0, RZ ;  /* 0x000000000f037210 */ /* 0x002fca0007f1e0ff */
        /* <DEDUP_REMOVED lines=8> */
.L_x_160:
[----:B------:R-:W-:Y:S01]  /*73f0*/  ISETP.NE.AND P0, PT, R2, 0x1, PT ;  /* 0x000000010200780c */ /* 0x000fe20003f05270 */
[----:B------:R-:W-:Y:S01]  /*7400*/  IMAD.MOV R14, RZ, RZ, -R14 ;  /* 0x000000ffff0e7224 */ /* 0x000fe200078e0a0e */
[----:B---3--:R-:W-:Y:S01]  /*7410*/  SHF.R.U64 R0, R4, R28, R5 ;  /* 0x0000001c04007219 */ /* 0x008fe20000001205 */
[----:B------:R-:W-:Y:S01]  /*7420*/  VIADD R5, R24, 0xffffffff ;  /* 0xffffffff18057836 */ /* 0x000fe20000000000 */
[----:B------:R-:W-:-:S03]  /*7430*/  LOP3.LUT R3, R13, R100, RZ, 0xc0, !PT ;  /* 0x000000640d037212 */ /* 0x000fc600078ec0ff */
[----:B------:R-:W-:Y:S01]  /*7440*/  IMAD.MOV R4, RZ, RZ, -R0 ;  /* 0x000000ffff047224 */ /* 0x000fe200078e0a00 */
[----:B------:R-:W-:Y:S01]  /*7450*/  LOP3.LUT R10, R10, R5, RZ, 0xc0, !PT ;  /* 0x000000050a0a7212 */ /* 0x000fe200078ec0ff */
[----:B------:R-:W-:Y:S02]  /*7460*/  IMAD R0, R96, R0, R3 ;  /* 0x0000000060007224 */ /* 0x000fe400078e0203 */
[----:B0-----:R-:W-:Y:S02]  /*7470*/  IMAD R3, R4, R29, R15 ;  /* 0x0000001d04037224 */ /* 0x001fe400078e020f */
[----:B------:R-:W-:Y:S02]  /*7480*/  @P0 IMAD R25, R21, R14, R20 ;  /* 0x0000000e15190224 */ /* 0x000fe400078e0214 */
[----:B------:R-:W-:Y:S02]  /*7490*/  IMAD R5, R3, R24, R10 ;  /* 0x0000001803057224 */ /* 0x000fe400078e020a */
[----:B------:R-:W-:-:S02]  /*74a0*/  IMAD R0, R0, R30, R25 ;  /* 0x0000001e00007224 */ /* 0x000fc400078e0219 */
[----:B------:R-:W-:-:S03]  /*74b0*/  IMAD.MOV.U32 R4, RZ, RZ, 0x1 ;  /* 0x00000001ff047424 */ /* 0x000fc600078e00ff */
[----:B------:R-:W-:Y:S02]  /*74c0*/  SEL R102, R5, R0, !P0 ;  /* 0x0000000005667207 */ /* 0x000fe40004000000 */
[----:B------:R-:W-:Y:S02]  /*74d0*/  PRMT R3, R4, 0x7610, R3 ;  /* 0x0000761004037816 */ /* 0x000fe40000000003 */
[----:B------:R-:W-:-:S07]  /*74e0*/  SEL R0, R0, R5, !P0 ;  /* 0x0000000500007207 */ /* 0x000fce0004000000 */
.L_x_158:
[----:B------:R-:W-:Y:S01]  /*74f0*/  LOP3.LUT P0, RZ, R3, 0xff, RZ, 0xc0, !PT ;  /* 0x000000ff03ff7812 */ /* 0x000fe2000780c0ff */
[----:B------:R-:W-:-:S12]  /*7500*/  IMAD.MOV.U32 R109, RZ, RZ, R0 ;  /* 0x000000ffff6d7224 */ /* 0x000fd800078e0000 */
[----:B------:R-:W-:Y:S05]  /*7510*/  @P0 BRA `(.L_x_161) ;  /* 0xffffffa0002c0947 */ /* 0x000fea000383ffff */
[----:B------:R-:W-:Y:S05]  /*7520*/  EXIT ;  /* 0x000000000000794d */ /* 0x000fea0003800000 */
.L_x_8:
        /* <DEDUP_REMOVED lines=26> */
.L_x_163:
[----:B------:R-:W0:Y:S01]  /*76d0*/  LDC.64 R30, c[0x0][0x640] ;  /* 0x00019000ff1e7b82 */ /* 0x000e220000000a00 */
[-CC-:B------:R-:W-:Y:S01]  /*76e0*/  SHF.R.U64 R21, R14, R8.reuse, R15.reuse ;  /* 0x000000080e157219 */ /* 0x180fe2000000120f */
[----:B------:R-:W-:Y:S01]  /*76f0*/  IMAD.MOV.U32 R27, RZ, RZ, 0x1 ;  /* 0x00000001ff1b7424 */ /* 0x000fe200078e00ff */
[----:B------:R-:W-:Y:S02]  /*7700*/  SHF.R.U32.HI R7, RZ, R8, R15 ;  /* 0x00000008ff077219 */ /* 0x000fe4000001160f */
[----:B------:R-:W-:-:S03]  /*7710*/  IADD3 R13, P0, RZ, -R21, RZ ;  /* 0x80000015ff0d7210 */ /* 0x000fc60007f1e0ff */
[----:B------:R-:W1:Y:S02]  /*7720*/  LDC R12, c[0x0][0x618] ;  /* 0x00018600ff0c7b82 */ /* 0x000e640000000800 */
[----:B------:R-:W-:Y:S02]  /*7730*/  IMAD.X R7, RZ, RZ, ~R7, P0 ;  /* 0x000000ffff077224 */ /* 0x000fe400000e0e07 */
[----:B------:R-:W-:-:S04]  /*7740*/  IMAD.WIDE.U32 R10, R13, R22, R16 ;  /* 0x000000160d0a7225 */ /* 0x000fc800078e0010 */
[----:B------:R-:W2:Y:S01]  /*7750*/  LDC R14, c[0x0][0x608] ;  /* 0x00018200ff0e7b82 */ /* 0x000ea20000000800 */
[----:B------:R-:W-:-:S04]  /*7760*/  IMAD R8, R7, R22, RZ ;  /* 0x0000001607087224 */ /* 0x000fc800078e02ff */
[----:B------:R-:W-:-:S03]  /*7770*/  IMAD R7, R13, R23, R8 ;  /* 0x000000170d077224 */ /* 0x000fc600078e0208 */
[----:B------:R-:W3:Y:S01]  /*7780*/  LDC R28, c[0x0][0x658] ;  /* 0x00019600ff1c7b82 */ /* 0x000ee20000000800 */
[----:B------:R-:W-:Y:S01]  /*7790*/  IMAD.IADD R7, R11, 0x1, R7 ;  /* 0x000000010b077824 */ /* 0x000fe200078e0207 */
[----:B0-----:R-:W-:Y:S01]  /*77a0*/  ISETP.NE.U32.AND P0, PT, R30, RZ, PT ;  /* 0x000000ff1e00720c */ /* 0x001fe20003f05070 */
[----:B------:R-:W-:-:S03]  /*77b0*/  IMAD.MOV.U32 R11, RZ, RZ, -0x1 ;  /* 0xffffffffff0b7424 */ /* 0x000fc600078e00ff */
        /* <DEDUP_REMOVED lines=8> */
[-C--:B---3--:R-:W-:Y:S02]  /*7840*/  SHF.L.U32 R10, R11, R28.reuse, RZ ;  /* 0x0000001c0b0a7219 */ /* 0x088fe400000006ff */
[--C-:B------:R-:W-:Y:S02]  /*7850*/  SHF.R.U64 R26, R22, R28, R7.reuse ;  /* 0x0000001c161a7219 */ /* 0x100fe40000001207 */
[----:B------:R-:W-:Y:S02]  /*7860*/  LOP3.LUT R29, RZ, R10, RZ, 0x33, !PT ;  /* 0x0000000aff1d7212 */ /* 0x000fe400078e33ff */
[----:B------:R-:W-:Y:S01]  /*7870*/  SHF.R.U32.HI R11, RZ, R28, R7 ;  /* 0x0000001cff0b7219 */ /* 0x000fe20000011607 */
[----:B------:R-:W3:Y:S01]  /*7880*/  LDC R32, c[0x0][0x610] ;  /* 0x00018400ff207b82 */ /* 0x000ee20000000800 */
[----:B------:R-:W-:Y:S01]  /*7890*/  IMAD.MOV.U32 R10, RZ, RZ, R26 ;  /* 0x000000ffff0a7224 */ /* 0x000fe200078e001a */
[----:B------:R-:W-:Y:S06]  /*78a0*/  @!P0 BRA `(.L_x_164) ;  /* 0x0000000000288947 */ /* 0x000fec0003800000 */
        /* <DEDUP_REMOVED lines=10> */
.L_x_164:
[----:B------:R-:W-:Y:S02]  /*7950*/  ISETP.NE.AND P0, PT, R2, 0x1, PT ;  /* 0x000000010200780c */ /* 0x000fe40003f05270 */
[----:B-1----:R-:W-:Y:S01]  /*7960*/  SHF.R.U64 R8, R10, R8, R11 ;  /* 0x000000080a087219 */ /* 0x002fe2000000120b */
[----:B0-----:R-:W-:Y:S01]  /*7970*/  VIADD R11, R23, 0xffffffff ;  /* 0xffffffff170b7836 */ /* 0x001fe20000000000 */
[----:B------:R-:W-:Y:S02]  /*7980*/  SHF.L.U32 R27, R27, R28, RZ ;  /* 0x0000001c1b1b7219 */ /* 0x000fe400000006ff */
[----:B------:R-:W-:Y:S01]  /*7990*/  LOP3.LUT R5, R22, R29, RZ, 0xc0, !PT ;  /* 0x0000001d16057212 */ /* 0x000fe200078ec0ff */
[----:B------:R-:W-:-:S04]  /*79a0*/  IMAD.MOV R7, RZ, RZ, -R8 ;  /* 0x000000ffff077224 */ /* 0x000fc800078e0a08 */
[----:B------:R-:W-:Y:S02]  /*79b0*/  IMAD R5, R27, R8, R5 ;  /* 0x000000081b057224 */ /* 0x000fe400078e0205 */
[----:B------:R-:W-:Y:S01]  /*79c0*/  @P0 IMAD R6, R9, R24, R4 ;  /* 0x0000001809060224 */ /* 0x000fe200078e0204 */
[----:B------:R-:W-:Y:S01]  /*79d0*/  LOP3.LUT R9, R20, R11, RZ, 0xc0, !PT ;  /* 0x0000000b14097212 */ /* 0x000fe200078ec0ff */
[----:B--2---:R-:W-:Y:S02]  /*79e0*/  IMAD R4, R7, R25, R26 ;  /* 0x0000001907047224 */ /* 0x004fe400078e021a */
[----:B---3--:R-:W-:Y:S02]  /*79f0*/  IMAD R6, R5, R32, R6 ;  /* 0x0000002005067224 */ /* 0x008fe400078e0206 */
[----:B------:R-:W-:Y:S02]  /*7a00*/  IMAD R5, R4, R23, R9 ;  /* 0x0000001704057224 */ /* 0x000fe400078e0209 */
[----:B------:R-:W-:-:S02]  /*7a10*/  IMAD.MOV.U32 R8, RZ, RZ, 0x1 ;  /* 0x00000001ff087424 */ /* 0x000fc400078e00ff */
[----:B------:R-:W-:Y:S01]  /*7a20*/  IMAD.MOV.U32 R7, RZ, RZ, R21 ;  /* 0x000000ffff077224 */ /* 0x000fe200078e0015 */
[----:B------:R-:W-:Y:S02]  /*7a30*/  SEL R19, R5, R6, !P0 ;  /* 0x0000000605137207 */ /* 0x000fe40004000000 */
[----:B------:R-:W-:-:S07]  /*7a40*/  SEL R12, R6, R5, !P0 ;  /* 0x00000005060c7207 */ /* 0x000fce0004000000 */
.L_x_162:
[----:B------:R-:W-:-:S08]  /*7a50*/  NOP ;  /* 0x0000000000007918 */ /* 0x000fd00000000000 */
[----:B------:R-:W0:-:S00]  /*7a60*/  USETMAXREG.DEALLOC.CTAPOOL 0x28 ;  /* 0x00000028000079c8 */ /* 0x000e0000080e0500 */
[----:B0-----:R-:W-:-:S13]  /*7a70*/  ISETP.NE.AND P0, PT, R3, RZ, PT ;  /* 0x000000ff0300720c */ /* 0x001fda0003f05270 */
[----:B------:R-:W-:Y:S05]  /*7a80*/  @P0 EXIT ;  /* 0x000000000000094d */ /* 0x000fea0003800000 */
[----:B------:R-:W-:Y:S01]  /*7a90*/  LOP3.LUT P0, RZ, R8, 0xff, RZ, 0xc0, !PT ;  /* 0x000000ff08ff7812 */ /* 0x000fe2000780c0ff */
[----:B------:R-:W-:Y:S02]  /*7aa0*/  IMAD.MOV.U32 R3, RZ, RZ, 0x1 ;  /* 0x00000001ff037424 */ /* 0x000fe400078e00ff */
[----:B------:R-:W-:-:S10]  /*7ab0*/  IMAD.MOV.U32 R13, RZ, RZ, RZ ;  /* 0x000000ffff0d7224 */ /* 0x000fd400078e00ff */
[----:B------:R-:W-:Y:S05]  /*7ac0*/  @!P0 BRA `(.L_x_165) ;  /* 0x0000000c00788947 */ /* 0x000fea0003800000 */
[----:B------:R-:W0:Y:S01]  /*7ad0*/  LDC R3, c[0x0][0x28c] ;  /* 0x0000a300ff037b82 */ /* 0x000e220000000800 */
[----:B------:R-:W-:Y:S01]  /*7ae0*/  ULDC UR5, c[0x0][0x658] ;  /* 0x0001960000057ab9 */ /* 0x000fe20000000800 */
[----:B------:R-:W-:Y:S01]  /*7af0*/  UMOV UR10, 0xffffffff ;  /* 0xffffffff000a7882 */ /* 0x000fe20000000000 */
[----:B------:R-:W-:Y:S01]  /*7b00*/  UMOV UR14, 0x1 ;  /* 0x00000001000e7882 */ /* 0x000fe20000000000 */
[----:B------:R-:W-:Y:S01]  /*7b10*/  USHF.L.U32 UR10, UR10, UR5, URZ ;  /* 0x000000050a0a7299 */ /* 0x000fe2000800063f */
[----:B------:R-:W-:Y:S01]  /*7b20*/  BSSY B0, `(.L_x_165) ;  /* 0x00000d8000007945 */ /* 0x000fe20003800000 */
[----:B------:R-:W-:Y:S01]  /*7b30*/  IMAD.MOV.U32 R11, RZ, RZ, 0x1 ;  /* 0x00000001ff0b7424 */ /* 0x000fe200078e00ff */
[----:B------:R-:W-:Y:S01]  /*7b40*/  LOP3.LUT R10, R18, 0x2, RZ, 0xfc, !PT ;  /* 0x00000002120a7812 */ /* 0x000fe200078efcff */
[----:B------:R-:W1:Y:S01]  /*7b50*/  S2UR UR9, SR_CgaCtaId ;  /* 0x00000000000979c3 */ /* 0x000e620000008800 */
[----:B------:R-:W-:Y:S01]  /*7b60*/  ULOP3.LUT UR13, URZ, UR10, URZ, 0x33, !UPT ;  /* 0x0000000a3f0d7292 */ /* 0x000fe2000f8e333f */
[----:B------:R-:W-:Y:S01]  /*7b70*/  IMAD.MOV.U32 R13, RZ, RZ, RZ ;  /* 0x000000ffff0d7224 */ /* 0x000fe200078e00ff */
[----:B------:R-:W-:Y:S01]  /*7b80*/  ULDC UR4, c[0x0][0x600] ;  /* 0x0001800000047ab9 */ /* 0x000fe20000000800 */
[----:B------:R-:W-:Y:S01]  /*7b90*/  UMOV UR19, 0x1111 ;  /* 0x0000111100137882 */ /* 0x000fe20000000000 */
[----:B------:R-:W-:-:S02]  /*7ba0*/  UIADD3 UR4, UR4, -0x1, URZ ;  /* 0xffffffff04047890 */ /* 0x000fc4000fffe03f */
[----:B------:R-:W-:Y:S01]  /*7bb0*/  USHF.L.U32 UR5, UR14, UR5, URZ ;  /* 0x000000050e057299 */ /* 0x000fe2000800063f */
[----:B------:R-:W-:Y:S01]  /*7bc0*/  ULDC.64 UR26, c[0x0][0x198] ;  /* 0x00006600001a7ab9 */ /* 0x000fe20000000a00 */
[----:B0-----:R-:W-:-:S05]  /*7bd0*/  VIADD R3, R3, 0x1f ;  /* 0x0000001f03037836 */ /* 0x001fca0000000000 */
[----:B------:R-:W-:Y:S01]  /*7be0*/  SHF.R.S32.HI R4, RZ, 0x1f, R3 ;  /* 0x0000001fff047819 */ /* 0x000fe20000011403 */
[----:B-1----:R-:W-:-:S03]  /*7bf0*/  USHF.R.U32.HI UR24, URZ, 0x2, UR9 ;  /* 0x000000023f187899 */ /* 0x002fc60008011609 */
[----:B------:R-:W-:Y:S01]  /*7c00*/  LEA.HI R4, R4, R3, RZ, 0x5 ;  /* 0x0000000304047211 */ /* 0x000fe200078f28ff */
[----:B------:R-:W-:Y:S01]  /*7c10*/  ULOP3.LUT UR8, UR9, 0x3, URZ, 0xc0, !UPT ;  /* 0x0000000309087892 */ /* 0x000fe2000f8ec03f */
[----:B------:R-:W-:Y:S01]  /*7c20*/  IMAD.MOV.U32 R3, RZ, RZ, 0x1 ;  /* 0x00000001ff037424 */ /* 0x000fe200078e00ff */
[----:B------:R-:W-:Y:S01]  /*7c30*/  USHF.L.U32 UR6, UR9, 0x4, URZ ;  /* 0x0000000409067899 */ /* 0x000fe2000800063f */
[----:B------:R-:W-:Y:S01]  /*7c40*/  SHF.R.S32.HI R8, RZ, 0x5, R4 ;  /* 0x00000005ff087819 */ /* 0x000fe20000011404 */
[----:B------:R-:W-:Y:S02]  /*7c50*/  USHF.L.U32 UR7, UR9, 0x9, URZ ;  /* 0x0000000909077899 */ /* 0x000fe4000800063f */
[----:B------:R-:W-:Y:S02]  /*7c60*/  ULOP3.LUT UR9, UR9, 0xfffffffc, URZ, 0xc0, !UPT ;  /* 0xfffffffc09097892 */ /* 0x000fe4000f8ec03f */
[----:B------:R-:W-:Y:S01]  /*7c70*/  UISETP.GT.U32.AND UP0, UPT, UR8, 0xffff, UPT ;  /* 0x0000ffff0800788c */ /* 0x000fe2000bf04070 */
[----:B------:R-:W-:Y:S01]  /*7c80*/  VIADD R9, R8, 0x1 ;  /* 0x0000000108097836 */ /* 0x000fe20000000000 */
[----:B------:R-:W-:-:S02]  /*7c90*/  ULOP3.LUT UR11, UR9, 0x1, URZ, 0xfc, !UPT ;  /* 0x00000001090b7892 */ /* 0x000fc4000f8efc3f */
[----:B------:R-:W-:Y:S02]  /*7ca0*/  ULOP3.LUT UR12, UR9, 0x2, URZ, 0xfc, !UPT ;  /* 0x00000002090c7892 */ /* 0x000fe4000f8efc3f */
[----:B------:R-:W-:Y:S02]  /*7cb0*/  USHF.L.U32 UR10, UR14, UR9, URZ ;  /* 0x000000090e0a7299 */ /* 0x000fe4000800063f */
[----:B------:R-:W-:Y:S02]  /*7cc0*/  ULOP3.LUT UR9, UR9, 0x3, URZ, 0xfc, !UPT ;  /* 0x0000000309097892 */ /* 0x000fe4000f8efc3f */
[----:B------:R-:W-:Y:S02]  /*7cd0*/  USHF.L.U32 UR11, UR14, UR11, URZ ;  /* 0x0000000b0e0b7299 */ /* 0x000fe4000800063f */
[----:B------:R-:W-:Y:S02]  /*7ce0*/  USHF.L.U32 UR12, UR14, UR12, URZ ;  /* 0x0000000c0e0c7299 */ /* 0x000fe4000800063f */
[----:B------:R-:W-:-:S02]  /*7cf0*/  USEL UR8, UR8, 0xffff, !UP0 ;  /* 0x0000ffff08087887 */ /* 0x000fc4000c000000 */
[----:B------:R-:W-:Y:S02]  /*7d00*/  USHF.L.U32 UR9, UR14, UR9, URZ ;  /* 0x000000090e097299 */ /* 0x000fe4000800063f */
[----:B------:R-:W-:Y:S02]  /*7d10*/  ULOP3.LUT UR10, UR12, UR10, UR11, 0xfe, !UPT ;  /* 0x0000000a0c0a7292 */ /* 0x000fe4000f8efe0b */
[----:B------:R-:W-:Y:S02]  /*7d20*/  ULOP3.LUT UR8, UR8, 0xffff, URZ, 0xc0, !UPT ;  /* 0x0000ffff08087892 */ /* 0x000fe4000f8ec03f */
[----:B------:R-:W-:Y:S02]  /*7d30*/  ULOP3.LUT UR6, UR6, 0x30, URZ, 0xc0, !UPT ;  /* 0x0000003006067892 */ /* 0x000fe4000f8ec03f */
[----:B------:R-:W-:Y:S02]  /*7d40*/  ULOP3.LUT UR7, UR7, 0x600, URZ, 0xc0, !UPT ;  /* 0x0000060007077892 */ /* 0x000fe4000f8ec03f */
[----:B------:R-:W-:-:S02]  /*7d50*/  ULOP3.LUT UR18, UR10, UR9, URZ, 0xfc, !UPT ;  /* 0x000000090a127292 */ /* 0x000fc4000f8efc3f */
[----:B------:R-:W-:-:S12]  /*7d60*/  USHF.L.U32 UR19, UR19, UR8, URZ ;  /* 0x0000000813137299 */ /* 0x000fd8000800063f */
.L_x_176:
[----:B------:R-:W-:-:S03]  /*7d70*/  UMOV UR8, 0xffffffff ;  /* 0xffffffff00087882 */ /* 0x000fc60000000000 */
[----:B------:R-:W-:Y:S05]  /*7d80*/  BRA.DIV UR8, `(.L_x_166) ;  /* 0x0000001208ac7947 */ /* 0x000fea000b800000 */
[----:B------:R-:W-:-:S13]  /*7d90*/  ELECT P6, URZ, PT ;  /* 0x00000000003f782f */ /* 0x000fda00038c0000 */
.L_x_194:
[----:B------:R-:W0:Y:S01]  /*7da0*/  LDC R4, c[0x0][0x28c] ;  /* 0x0000a300ff047b82 */ /* 0x000e220000000800 */
[----:B------:R-:W-:Y:S01]  /*7db0*/  BSSY B1, `(.L_x_167) ;  /* 0x000003c000017945 */ /* 0x000fe20003800000 */
[----:B0-----:R-:W-:-:S13]  /*7dc0*/  ISETP.LT.OR P6, PT, R4, 0x1, !P6 ;  /* 0x000000010400780c */ /* 0x001fda00077c1670 */
[----:B------:R-:W-:Y:S05]  /*7dd0*/  @P6 BRA `(.L_x_168) ;  /* 0x0000000000e46947 */ /* 0x000fea0003800000 */
[----:B------:R-:W-:Y:S01]  /*7de0*/  LEA R12, R12, UR24, 0x2 ;  /* 0x000000180c0c7c11 */ /* 0x000fe2000f8e10ff */
[----:B------:R-:W-:Y:S01]  /*7df0*/  IMAD.MOV.U32 R20, RZ, RZ, RZ ;  /* 0x000000ffff147224 */ /* 0x000fe200078e00ff */
[----:B------:R-:W-:Y:S01]  /*7e00*/  LEA R19, R19, UR6, 0x6 ;  /* 0x0000000613137c11 */ /* 0x000fe2000f8e30ff */
[----:B------:R-:W-:Y:S02]  /*7e10*/  IMAD.MOV.U32 R4, RZ, RZ, R9 ;  /* 0x000000ffff047224 */ /* 0x000fe400078e0009 */
[----:B------:R-:W-:Y:S02]  /*7e20*/  IMAD.MOV.U32 R5, RZ, RZ, R3 ;  /* 0x000000ffff057224 */ /* 0x000fe400078e0003 */
[----:B------:R-:W-:Y:S02]  /*7e30*/  IMAD.MOV.U32 R6, RZ, RZ, R13 ;  /* 0x000000ffff067224 */ /* 0x000fe400078e000d */
[----:B------:R-:W-:-:S07]  /*7e40*/  IMAD.SHL.U32 R15, R12, 0x40, RZ ;  /* 0x000000400c0f7824 */ /* 0x000fce00078e00ff */
.L_x_171:
[----:B------:R-:W0:Y:S01]  /*7e50*/  S2R R21, SR_CgaCtaId ;  /* 0x0000000000157919 */ /* 0x000e220000008800 */
[----:B------:R-:W-:Y:S02]  /*7e60*/  MOV R12, 0x400 ;  /* 0x00000400000c7802 */ /* 0x000fe40000000f00 */
[----:B------:R-:W-:-:S13]  /*7e70*/  ISETP.NE.AND P1, PT, R0, RZ, PT ;  /* 0x000000ff0000720c */ /* 0x000fda0003f25270 */
[----:B------:R-:W1:Y:S01]  /*7e80*/  @!P1 LDC R14, c[0x0][0x500] ;  /* 0x00014000ff0e9b82 */ /* 0x000e620000000800 */
[----:B0-----:R-:W-:Y:S02]  /*7e90*/  LEA R23, R21, R12, 0x18 ;  /* 0x0000000c15177211 */ /* 0x001fe400078ec0ff */
[----:B------:R-:W-:-:S03]  /*7ea0*/  SHF.L.U32 R12, R5, 0x1f, RZ ;  /* 0x0000001f050c7819 */ /* 0x000fc600000006ff */
[----:B------:R-:W-:-:S04]  /*7eb0*/  IMAD R21, R6, 0x8, R23 ;  /* 0x0000000806157824 */ /* 0x000fc800078e0217 */
[----:B------:R-:W0:Y:S02]  /*7ec0*/  SYNCS.PHASECHK.TRANS64.TRYWAIT P0, [R21+URZ+0x58], R12 ;  /* 0x0000580c150075a7 */ /* 0x000e24000800017f */
[----:B01----:R-:W-:Y:S05]  /*7ed0*/  @!P0 BRA `(.L_x_169) ;  /* 0x0000001000788947 */ /* 0x003fea0003800000 */
.L_x_195:
[----:B0-----:R-:W-:Y:S01]  /*7ee0*/  PRMT R12, R10, 0x9910, RZ ;  /* 0x000099100a0c7816 */ /* 0x001fe200000000ff */
[----:B------:R0:W-:Y:S03]  /*7ef0*/  @!P1 SYNCS.ARRIVE.TRANS64 RZ, [R21+URZ], R14 ;  /* 0x0000000e15ff99a7 */ /* 0x0001e6000800003f */
[----:B------:R-:W-:-:S13]  /*7f00*/  ISETP.NE.AND P0, PT, R12, 0x2, PT ;  /* 0x000000020c00780c */ /* 0x000fda0003f05270 */
[----:B0-----:R-:W-:Y:S05]  /*7f10*/  @P0 BRA `(.L_x_170) ;  /* 0x0000000000040947 */ /* 0x001fea0003800000 */
[----:B------:R-:W-:Y:S01]  /*7f20*/  BPT.TRAP 0x1 ;  /* 0x000000040000795c */ /* 0x000fe20000300000 */
.L_x_170:
[----:B------:R-:W-:Y:S01]  /*7f30*/  LEA R12, R6, UR24, 0x2 ;  /* 0x00000018060c7c11 */ /* 0x000fe2000f8e10ff */
[----:B------:R-:W-:Y:S01]  /*7f40*/  VIADD R4, R4, 0xffffffff ;  /* 0xffffffff04047836 */ /* 0x000fe20000000000 */
[----:B------:R-:W-:Y:S01]  /*7f50*/  R2UR UR22, R15 ;  /* 0x000000000f1672ca */ /* 0x000fe200000e0000 */
[----:B------:R-:W-:Y:S01]  /*7f60*/  UIADD3 UR14, UP0, UR26, 0xf0, URZ ;  /* 0x000000f01a0e7890 */ /* 0x000fe2000ff1e03f */
[----:B------:R-:W-:Y:S01]  /*7f70*/  R2UR UR9, R21 ;  /* 0x00000000150972ca */ /* 0x000fe200000e0000 */
[----:B------:R-:W-:Y:S01]  /*7f80*/  IMAD.SHL.U32 R12, R12, 0x800, RZ ;  /* 0x000008000c0c7824 */ /* 0x000fe200078e00ff */
[----:B------:R-:W-:Y:S01]  /*7f90*/  R2UR UR10, R20 ;  /* 0x00000000140a72ca */ /* 0x000fe200000e0000 */
[----:B------:R-:W-:Y:S01]  /*7fa0*/  UIADD3 UR28, UP1, UR26, 0x1f0, URZ ;  /* 0x000001f01a1c7890 */ /* 0x000fe2000ff3e03f */
[----:B------:R-:W-:Y:S01]  /*7fb0*/  R2UR UR12, R7 ;  /* 0x00000000070c72ca */ /* 0x000fe200000e0000 */
[--C-:B------:R-:W-:Y:S01]  /*7fc0*/  IMAD R14, R12, 0x2, R23.reuse ;  /* 0x000000020c0e7824 */ /* 0x100fe200078e0217 */
[----:B------:R-:W-:Y:S01]  /*7fd0*/  LEA R12, R6, UR7, 0xb ;  /* 0x00000007060c7c11 */ /* 0x000fe2000f8e58ff */
[----:B------:R-:W-:Y:S01]  /*7fe0*/  UIADD3.X UR15, URZ, UR27, URZ, UP0, !UPT ;  /* 0x0000001b3f0f7290 */ /* 0x000fe200087fe43f */
[----:B------:R-:W-:Y:S01]  /*7ff0*/  R2UR UR23, R19 ;  /* 0x00000000131772ca */ /* 0x000fe200000e0000 */
[----:B------:R-:W-:Y:S01]  /*8000*/  UPRMT UR20, URZ, 0x5410, UR19 ;  /* 0x000054103f147896 */ /* 0x000fe20008000013 */
[----:B------:R-:W-:Y:S01]  /*8010*/  R2UR UR8, R14 ;  /* 0x000000000e0872ca */ /* 0x000fe200000e0000 */
[----:B------:R-:W-:Y:S01]  /*8020*/  IMAD R12, R12, 0x2, R23 ;  /* 0x000000020c0c7824 */ /* 0x000fe200078e0217 */
[----:B------:R-:W-:Y:S01]  /*8030*/  ISETP.GT.AND P1, PT, R4, 0x1, PT ;  /* 0x000000010400780c */ /* 0x000fe20003f24270 */
[----:B------:R-:W-:Y:S01]  /*8040*/  VIADD R6, R6, 0x1 ;  /* 0x0000000106067836 */ /* 0x000fe20000000000 */
[----:B------:R-:W-:Y:S01]  /*8050*/  UPRMT UR25, URZ, 0x5410, UR18 ;  /* 0x000054103f197896 */ /* 0x000fe20008000012 */
[----:B------:R-:W-:Y:S01]  /*8060*/  VIADD R20, R20, 0x20 ;  /* 0x0000002014147836 */ /* 0x000fe20000000000 */
[----:B------:R-:W-:Y:S01]  /*8070*/  R2UR UR11, R12 ;  /* 0x000000000c0b72ca */ /* 0x000fe200000e0000 */
[----:B------:R-:W-:Y:S01]  /*8080*/  UIADD3.X UR29, URZ, UR27, URZ, UP1, !UPT ;  /* 0x0000001b3f1d7290 */ /* 0x000fe20008ffe43f */
[----:B------:R-:W-:Y:S01]  /*8090*/  ISETP.NE.AND P0, PT, R6, 0xb, PT ;  /* 0x0000000b0600780c */ /* 0x000fe20003f05270 */
[----:B------:R-:W-:Y:S01]  /*80a0*/  UMOV UR16, 0x0 ;  /* 0x0000000000107882 */ /* 0x000fe20000000000 */
[----:B------:R-:W-:-:S02]  /*80b0*/  UMOV UR17, 0x10000000 ;  /* 0x1000000000117882 */ /* 0x000fc40000000000 */
[----:B------:R-:W-:Y:S01]  /*80c0*/  SEL R12, RZ, 0x1, P0 ;  /* 0x00000001ff0c7807 */ /* 0x000fe20000000000 */
[----:B------:R-:W-:Y:S01]  /*80d0*/  UIADD3 UR8, UR8, 0x180, URZ ;  /* 0x0000018008087890 */ /* 0x000fe2000fffe03f */
[----:B------:R-:W-:Y:S02]  /*80e0*/  SEL R6, R6, RZ, P0 ;  /* 0x000000ff06067207 */ /* 0x000fe40000000000 */
[----:B------:R-:W-:-:S03]  /*80f0*/  LOP3.LUT R5, R5, R12, RZ, 0x3c, !PT ;  /* 0x0000000c05057212 */ /* 0x000fc600078e3cff */
[----:B------:R-:W-:-:S03]  /*8100*/  UIADD3 UR21, UR11, 0x2c180, URZ ;  /* 0x0002c1800b157890 */ /* 0x000fc6000fffe03f */
[----:B------:R-:W-:Y:S02]  /*8110*/  UMOV UR11, UR22 ;  /* 0x00000016000b7c82 */ /* 0x000fe40008000000 */
[----:B------:R0:W-:Y:S02]  /*8120*/  UTMALDG.3D.MULTICAST [UR8], [UR14], UR20, desc[UR16] ;  /* 0x000010080e0073b4 */ /* 0x0001e40008011814 */
[----:B0-----:R-:W-:Y:S01]  /*8130*/  UMOV UR8, UR21 ;  /* 0x0000001500087c82 */ /* 0x001fe20008000000 */
[----:B------:R-:W-:Y:S02]  /*8140*/  UMOV UR11, UR23 ;  /* 0x00000017000b7c82 */ /* 0x000fe40008000000 */
[----:B------:R0:W-:Y:S02]  /*8150*/  UTMALDG.3D.MULTICAST [UR8], [UR28], UR25, desc[UR16] ;  /* 0x000010081c0073b4 */ /* 0x0001e40008011819 */
[----:B0-----:R-:W-:Y:S05]  /*8160*/  @P1 BRA `(.L_x_171) ;  /* 0xfffffffc00381947 */ /* 0x001fea000383ffff */
.L_x_168:
[----:B------:R-:W-:Y:S05]  /*8170*/  BSYNC B1 ;  /* 0x0000000000017941 */ /* 0x000fea0003800000 */
.L_x_167:
[----:B------:R-:W-:Y:S01]  /*8180*/  LOP3.LUT P1, RZ, R11, 0xff, RZ, 0xc0, !PT ;  /* 0x000000ff0bff7812 */ /* 0x000fe2000782c0ff */
[C---:B------:R-:W-:Y:S01]  /*8190*/  IMAD.IADD R13, R8.reuse, 0x1, R13 ;  /* 0x00000001080d7824 */ /* 0x040fe200078e020d */
[----:B------:R-:W-:Y:S01]  /*81a0*/  ULDC.64 UR8, c[0x0][0x650] ;  /* 0x0001940000087ab9 */ /* 0x000fe20000000a00 */
[C---:B------:R-:W-:Y:S01]  /*81b0*/  ISETP.GE.U32.AND P2, PT, R8.reuse, 0xb, PT ;  /* 0x0000000b0800780c */ /* 0x040fe20003f46070 */
[----:B------:R-:W-:Y:S01]  /*81c0*/  BSSY B1, `(.L_x_172) ;  /* 0x000006b000017945 */ /* 0x000fe20003800000 */
[----:B------:R-:W-:Y:S01]  /*81d0*/  IMAD.MOV.U32 R12, RZ, RZ, -0x1 ;  /* 0xffffffffff0c7424 */ /* 0x000fe200078e00ff */
[----:B------:R-:W-:Y:S01]  /*81e0*/  ISETP.GT.U32.AND P0, PT, R13, 0xa, PT ;  /* 0x0000000a0d00780c */ /* 0x000fe20003f04070 */
[----:B------:R-:W-:Y:S01]  /*81f0*/  IMAD.MOV.U32 R19, RZ, RZ, -0x1 ;  /* 0xffffffffff137424 */ /* 0x000fe200078e00ff */
[----:B------:R-:W-:Y:S01]  /*8200*/  PRMT R11, RZ, 0x7610, R11 ;  /* 0x00007610ff0b7816 */ /* 0x000fe2000000000b */
[----:B------:R-:W-:Y:S01]  /*8210*/  IMAD.MOV.U32 R7, RZ, RZ, -0x1 ;  /* 0xffffffffff077424 */ /* 0x000fe200078e00ff */
[----:B------:R-:W-:-:S03]  /*8220*/  ISETP.LT.U32.AND P0, PT, R8, 0xb, P0 ;  /* 0x0000000b0800780c */ /* 0x000fc60000701070 */
[----:B------:R-:W0:Y:S01]  /*8230*/  @P1 S2R R5, SR_CgaCtaId ;  /* 0x0000000000051919 */ /* 0x000e220000008800 */
[----:B------:R-:W-:-:S04]  /*8240*/  @P1 MOV R4, 0x400 ;  /* 0x0000040000041802 */ /* 0x000fc80000000f00 */
[----:B0-----:R-:W-:Y:S01]  /*8250*/  @P1 LEA R6, R5, R4, 0x18 ;  /* 0x0000000405061211 */ /* 0x001fe200078ec0ff */
[----:B------:R-:W-:Y:S01]  /*8260*/  IMAD.WIDE.U32 R4, R13, -0x45d1745d, RZ ;  /* 0xba2e8ba30d047825 */ /* 0x000fe200078e00ff */
[----:B------:R-:W-:Y:S02]  /*8270*/  SEL R4, RZ, 0x1, !P0 ;  /* 0x00000001ff047807 */ /* 0x000fe40004000000 */
[----:B------:R0:W-:Y:S01]  /*8280*/  @P1 SYNCS.ARRIVE.TRANS64.A1T0 RZ, [R6+URZ+0xc8], RZ ;  /* 0x0000c8ff06ff19a7 */ /* 0x0001e2000810003f */
[----:B------:R-:W-:Y:S02]  /*8290*/  IADD3 R16, P1, R16, UR36, RZ ;  /* 0x0000002410107c10 */ /* 0x000fe4000ff3e0ff */
[----:B------:R-:W-:Y:S02]  /*82a0*/  LOP3.LUT R3, R3, R4, RZ, 0x3c, !PT ;  /* 0x0000000403037212 */ /* 0x000fe400078e3cff */
[----:B------:R-:W-:Y:S02]  /*82b0*/  IADD3.X R17, R17, UR42, RZ, P1, !PT ;  /* 0x0000002a11117c10 */ /* 0x000fe40008ffe4ff */
[----:B------:R-:W-:-:S02]  /*82c0*/  ISETP.GE.U32.AND P0, PT, R16, UR8, PT ;  /* 0x0000000810007c0c */ /* 0x000fc4000bf06070 */
[----:B0-----:R-:W-:Y:S02]  /*82d0*/  SHF.R.U32.HI R6, RZ, 0x3, R5 ;  /* 0x00000003ff067819 */ /* 0x001fe40000011605 */
[----:B------:R-:W-:Y:S02]  /*82e0*/  ISETP.GE.U32.AND.EX P0, PT, R17, UR9, PT, P0 ;  /* 0x0000000911007c0c */ /* 0x000fe4000bf06100 */
[----:B------:R-:W-:Y:S01]  /*82f0*/  @P2 LOP3.LUT R3, R3, 0x1, R6, 0x78, !PT ;  /* 0x0000000103032812 */ /* 0x000fe200078e7806 */
[----:B------:R-:W-:Y:S01]  /*8300*/  IMAD R13, R6, -0xb, R13 ;  /* 0xfffffff5060d7824 */ /* 0x000fe200078e020d */
[----:B------:R-:W-:-:S09]  /*8310*/  PRMT R4, RZ, 0x7610, R4 ;  /* 0x00007610ff047816 */ /* 0x000fd20000000004 */
[----:B------:R-:W-:Y:S05]  /*8320*/  @P0 BRA `(.L_x_173) ;  /* 0x0000000400500947 */ /* 0x000fea0003800000 */
[----:B------:R-:W0:Y:S01]  /*8330*/  S2R R15, SR_CTAID.X ;  /* 0x00000000000f7919 */ /* 0x000e220000002500 */
[----:B------:R-:W-:Y:S01]  /*8340*/  ULDC.64 UR8, c[0x0][0x628] ;  /* 0x00018a0000087ab9 */ /* 0x000fe20000000a00 */
[----:B------:R-:W1:Y:S01]  /*8350*/  LDC R20, c[0x0][0x144] ;  /* 0x00005100ff147b82 */ /* 0x000e620000000800 */
[----:B------:R-:W-:Y:S01]  /*8360*/  ISETP.NE.U32.AND P0, PT, RZ, UR8, PT ;  /* 0x00000008ff007c0c */ /* 0x000fe2000bf05070 */
[----:B------:R-:W2:Y:S01]  /*8370*/  S2R R12, SR_CTAID.Y ;  /* 0x00000000000c7919 */ /* 0x000ea20000002600 */
[----:B------:R-:W-:Y:S01]  /*8380*/  ULDC UR10, c[0x0][0x150] ;  /* 0x00005400000a7ab9 */ /* 0x000fe20000000800 */
[----:B------:R-:W-:Y:S01]  /*8390*/  ULDC UR11, c[0x0][0x630] ;  /* 0x00018c00000b7ab9 */ /* 0x000fe20000000800 */
[----:B------:R-:W-:Y:S01]  /*83a0*/  ISETP.NE.AND.EX P0, PT, RZ, UR9, PT, P0 ;  /* 0x00000009ff007c0c */ /* 0x000fe2000bf05300 */
[----:B------:R-:W-:Y:S01]  /*83b0*/  IMAD.MOV.U32 R4, RZ, RZ, R16 ;  /* 0x000000ffff047224 */ /* 0x000fe200078e0010 */
[----:B0-----:R-:W-:-:S05]  /*83c0*/  I2FP.F32.U32 R5, R15 ;  /* 0x0000000f00057245 */ /* 0x001fca0000201000 */
[----:B------:R-:W-:Y:S01]  /*83d0*/  FMUL R21, R5, UR10 ;  /* 0x0000000a05157c20 */ /* 0x000fe20008400000 */
[----:B------:R-:W-:-:S05]  /*83e0*/  IMAD.MOV.U32 R5, RZ, RZ, R17 ;  /* 0x000000ffff057224 */ /* 0x000fca00078e0011 */
[----:B--2---:R-:W-:Y:S05]  /*83f0*/  @!P0 BRA `(.L_x_174) ;  /* 0x0000000000288947 */ /* 0x004fea0003800000 */
[----:B------:R-:W-:Y:S02]  /*8400*/  ULDC UR10, c[0x0][0x634] ;  /* 0x00018d00000a7ab9 */ /* 0x000fe40000000800 */
[----:B------:R-:W-:-:S05]  /*8410*/  IADD3 R5, P0, R16, UR10, RZ ;  /* 0x0000000a10057c10 */ /* 0x000fca000ff1e0ff */
[----:B------:R-:W-:-:S04]  /*8420*/  IMAD.X R19, RZ, RZ, R17, P0 ;  /* 0x000000ffff137224 */ /* 0x000fc800000e0611 */
[----:B------:R-:W-:-:S04]  /*8430*/  IMAD.WIDE.U32 R6, R19, UR8, RZ ;  /* 0x0000000813067c25 */ /* 0x000fc8000f8e00ff */
[----:B------:R-:W-:-:S04]  /*8440*/  IMAD.WIDE.U32 R6, P0, R5, UR9, R6 ;  /* 0x0000000905067c25 */ /* 0x000fc8000f800006 */
[----:B------:R-:W-:-:S04]  /*8450*/  IMAD.WIDE.U32 R4, R5, UR8, RZ ;  /* 0x0000000805047c25 */ /* 0x000fc8000f8e00ff */
[----:B------:R-:W-:Y:S01]  /*8460*/  IMAD.MOV.U32 R4, RZ, RZ, R7 ;  /* 0x000000ffff047224 */ /* 0x000fe200078e0007 */
[----:B------:R-:W-:Y:S01]  /*8470*/  IADD3 RZ, P1, R5, R6, RZ ;  /* 0x0000000605ff7210 */ /* 0x000fe20007f3e0ff */
[----:B------:R-:W-:-:S04]  /*8480*/  IMAD.X R5, RZ, RZ, RZ, P0 ;  /* 0x000000ffff057224 */ /* 0x000fc800000e06ff */
[----:B------:R-:W-:-:S08]  /*8490*/  IMAD.WIDE.U32.X R4, R19, UR9, R4, P1 ;  /* 0x0000000913047c25 */ /* 0x000fd000088e0404 */
.L_x_174:
[--C-:B------:R-:W-:Y:S01]  /*84a0*/  SHF.R.U64 R14, R4, UR11, R5.reuse ;  /* 0x0000000b040e7c19 */ /* 0x100fe20008001205 */
[----:B------:R-:W0:Y:S01]  /*84b0*/  F2I.U32.TRUNC.NTZ R21, R21 ;  /* 0x0000001500157305 */ /* 0x000e22000020f000 */
[----:B------:R-:W-:Y:S01]  /*84c0*/  SHF.R.U32.HI R4, RZ, UR11, R5 ;  /* 0x0000000bff047c19 */ /* 0x000fe20008011605 */
[----:B------:R-:W-:Y:S01]  /*84d0*/  ULDC.64 UR8, c[0x0][0x620] ;  /* 0x0001880000087ab9 */ /* 0x000fe20000000a00 */
[----:B------:R-:W-:Y:S01]  /*84e0*/  IADD3 R7, P0, RZ, -R14, RZ ;  /* 0x8000000eff077210 */ /* 0x000fe20007f1e0ff */
[----:B------:R-:W-:-:S04]  /*84f0*/  ULDC.64 UR10, c[0x0][0x640] ;  /* 0x00019000000a7ab9 */ /* 0x000fc80000000a00 */
[----:B------:R-:W-:Y:S01]  /*8500*/  IMAD.X R4, RZ, RZ, ~R4, P0 ;  /* 0x000000ffff047224 */ /* 0x000fe200000e0e04 */
[----:B------:R-:W-:-:S03]  /*8510*/  ISETP.NE.U32.AND P0, PT, RZ, UR10, PT ;  /* 0x0000000aff007c0c */ /* 0x000fc6000bf05070 */
[----:B------:R-:W-:Y:S01]  /*8520*/  IMAD R6, R4, UR8, RZ ;  /* 0x0000000804067c24 */ /* 0x000fe2000f8e02ff */
[----:B------:R-:W-:Y:S01]  /*8530*/  ISETP.NE.AND.EX P0, PT, RZ, UR11, PT, P0 ;  /* 0x0000000bff007c0c */ /* 0x000fe2000bf05300 */
[----:B------:R-:W-:Y:S01]  /*8540*/  IMAD.WIDE.U32 R4, R7, UR8, R16 ;  /* 0x0000000807047c25 */ /* 0x000fe2000f8e0010 */
[----:B------:R-:W-:-:S03]  /*8550*/  ULDC UR8, c[0x0][0x618] ;  /* 0x0001860000087ab9 */ /* 0x000fc60000000800 */
[----:B------:R-:W-:Y:S01]  /*8560*/  IMAD R7, R7, UR9, R6 ;  /* 0x0000000907077c24 */ /* 0x000fe2000f8e0206 */
[----:B------:R-:W-:Y:S01]  /*8570*/  ULDC UR9, c[0x0][0x154] ;  /* 0x0000550000097ab9 */ /* 0x000fe20000000800 */
[----:B0-----:R-:W-:Y:S02]  /*8580*/  IMAD.MOV R6, RZ, RZ, -R21 ;  /* 0x000000ffff067224 */ /* 0x001fe400078e0a15 */
[----:B------:R-:W0:Y:S01]  /*8590*/  LDC R21, c[0x0][0x148] ;  /* 0x00005200ff157b82 */ /* 0x000e220000000800 */
[----:B------:R-:W-:Y:S02]  /*85a0*/  IMAD.IADD R5, R5, 0x1, R7 ;  /* 0x0000000105057824 */ /* 0x000fe400078e0207 */
[----:B-1----:R-:W-:Y:S01]  /*85b0*/  IMAD R15, R20, R6, R15 ;  /* 0x00000006140f7224 */ /* 0x002fe200078e020f */
[----:B------:R-:W-:Y:S02]  /*85c0*/  I2FP.F32.U32 R6, R12 ;  /* 0x0000000c00067245 */ /* 0x000fe40000201000 */
[----:B------:R-:W-:-:S02]  /*85d0*/  SHF.R.U64 R19, R4, UR8, R5 ;  /* 0x0000000804137c19 */ /* 0x000fc40008001205 */
[----:B------:R-:W-:Y:S01]  /*85e0*/  SHF.R.U32.HI R4, RZ, UR8, R5 ;  /* 0x00000008ff047c19 */ /* 0x000fe20008011605 */
[----:B------:R-:W-:Y:S01]  /*85f0*/  FMUL R6, R6, UR9 ;  /* 0x0000000906067c20 */ /* 0x000fe20008400000 */
[----:B------:R-:W-:Y:S02]  /*8600*/  ULDC UR8, c[0x0][0x608] ;  /* 0x0001820000087ab9 */ /* 0x000fe40000000800 */
[--C-:B------:R-:W-:Y:S01]  /*8610*/  SHF.R.U64 R22, R19, UR8, R4.reuse ;  /* 0x0000000813167c19 */ /* 0x100fe20008001204 */
[----:B------:R1:W2:Y:S01]  /*8620*/  F2I.U32.TRUNC.NTZ R24, R6 ;  /* 0x0000000600187305 */ /* 0x0002a2000020f000 */
[----:B------:R-:W-:Y:S01]  /*8630*/  SHF.R.U32.HI R5, RZ, UR8, R4 ;  /* 0x00000008ff057c19 */ /* 0x000fe20008011604 */
[----:B------:R-:W-:-:S03]  /*8640*/  ULDC UR8, c[0x0][0x658] ;  /* 0x0001960000087ab9 */ /* 0x000fc60000000800 */
[--C-:B------:R-:W-:Y:S02]  /*8650*/  SHF.R.U64 R20, R22, UR8, R5.reuse ;  /* 0x0000000816147c19 */ /* 0x100fe40008001205 */
[----:B------:R-:W-:-:S03]  /*8660*/  SHF.R.U32.HI R23, RZ, UR8, R5 ;  /* 0x00000008ff177c19 */ /* 0x000fc60008011605 */
[----:B------:R-:W-:Y:S02]  /*8670*/  IMAD.MOV.U32 R4, RZ, RZ, R20 ;  /* 0x000000ffff047224 */ /* 0x000fe400078e0014 */
[----:B------:R-:W-:Y:S01]  /*8680*/  IMAD.MOV.U32 R5, RZ, RZ, R23 ;  /* 0x000000ffff057224 */ /* 0x000fe200078e0017 */
[----:B-1----:R-:W-:Y:S06]  /*8690*/  @!P0 BRA `(.L_x_175) ;  /* 0x0000000000288947 */ /* 0x002fec0003800000 */
        /* <DEDUP_REMOVED lines=10> */
.L_x_175:
[----:B------:R-:W-:Y:S01]  /*8740*/  ISETP.NE.AND P0, PT, R2, 0x1, PT ;  /* 0x000000010200780c */ /* 0x000fe20003f05270 */
[----:B------:R-:W-:Y:S01]  /*8750*/  ULDC UR8, c[0x0][0x648] ;  /* 0x0001920000087ab9 */ /* 0x000fe20000000800 */
[----:B------:R-:W-:Y:S01]  /*8760*/  LOP3.LUT R22, R22, UR13, RZ, 0xc0, !PT ;  /* 0x0000000d16167c12 */ /* 0x000fe2000f8ec0ff */
[----:B--2---:R-:W-:Y:S01]  /*8770*/  IMAD.MOV R24, RZ, RZ, -R24 ;  /* 0x000000ffff187224 */ /* 0x004fe200078e0a18 */
[----:B------:R-:W-:Y:S01]  /*8780*/  SHF.R.U64 R5, R4, UR8, R5 ;  /* 0x0000000804057c19 */ /* 0x000fe20008001205 */
[----:B------:R-:W-:Y:S01]  /*8790*/  ULDC UR8, c[0x0][0x638] ;  /* 0x00018e0000087ab9 */ /* 0x000fe20000000800 */
[----:B------:R-:W-:Y:S01]  /*87a0*/  LOP3.LUT R19, R19, UR4, RZ, 0xc0, !PT ;  /* 0x0000000413137c12 */ /* 0x000fe2000f8ec0ff */
[----:B------:R-:W-:Y:S01]  /*87b0*/  ULDC UR9, c[0x0][0x610] ;  /* 0x0001840000097ab9 */ /* 0x000fe20000000800 */
[----:B------:R-:W-:Y:S02]  /*87c0*/  IMAD.MOV.U32 R4, RZ, RZ, 0x1 ;  /* 0x00000001ff047424 */ /* 0x000fe400078e00ff */
[----:B------:R-:W-:-:S02]  /*87d0*/  IMAD.MOV R7, RZ, RZ, -R5 ;  /* 0x000000ffff077224 */ /* 0x000fc400078e0a05 */
[----:B------:R-:W-:Y:S02]  /*87e0*/  IMAD R22, R5, UR5, R22 ;  /* 0x0000000505167c24 */ /* 0x000fe4000f8e0216 */
[----:B0-----:R-:W-:Y:S02]  /*87f0*/  @P0 IMAD R15, R21, R24, R12 ;  /* 0x00000018150f0224 */ /* 0x001fe400078e020c */
[----:B------:R-:W-:Y:S01]  /*8800*/  IMAD R20, R7, UR8, R20 ;  /* 0x0000000807147c24 */ /* 0x000fe2000f8e0214 */
[----:B------:R-:W-:Y:S01]  /*8810*/  ULDC UR8, c[0x0][0x600] ;  /* 0x0001800000087ab9 */ /* 0x000fe20000000800 */
[----:B------:R-:W-:Y:S02]  /*8820*/  IMAD R15, R22, UR9, R15 ;  /* 0x00000009160f7c24 */ /* 0x000fe4000f8e020f */
[----:B------:R-:W-:Y:S02]  /*8830*/  IMAD R20, R20, UR8, R19 ;  /* 0x0000000814147c24 */ /* 0x000fe4000f8e0213 */
[----:B------:R-:W-:-:S03]  /*8840*/  IMAD.MOV.U32 R7, RZ, RZ, R14 ;  /* 0x000000ffff077224 */ /* 0x000fc600078e000e */
[----:B------:R-:W-:Y:S02]  /*8850*/  SEL R19, R20, R15, !P0 ;  /* 0x0000000f14137207 */ /* 0x000fe40004000000 */
[----:B------:R-:W-:-:S07]  /*8860*/  SEL R12, R15, R20, !P0 ;  /* 0x000000140f0c7207 */ /* 0x000fce0004000000 */
.L_x_173:
[----:B------:R-:W-:Y:S05]  /*8870*/  BSYNC B1 ;  /* 0x0000000000017941 */ /* 0x000fea0003800000 */
.L_x_172:
[----:B------:R-:W-:-:S13]  /*8880*/  LOP3.LUT P0, RZ, R4, 0xff, RZ, 0xc0, !PT ;  /* 0x000000ff04ff7812 */ /* 0x000fda000780c0ff */
[----:B------:R-:W-:Y:S05]  /*8890*/  @P0 BRA `(.L_x_176) ;  /* 0xfffffff400340947 */ /* 0x000fea000383ffff */
[----:B------:R-:W-:Y:S05]  /*88a0*/  BSYNC B0 ;  /* 0x0000000000007941 */ /* 0x000fea0003800000 */
.L_x_165:
[----:B------:R-:W-:-:S03]  /*88b0*/  UMOV UR8, 0xffffffff ;  /* 0xffffffff00087882 */ /* 0x000fc60000000000 */
[----:B------:R-:W-:Y:S05]  /*88c0*/  BRA.DIV UR8, `(.L_x_177) ;  /* 0x0000000a08107947 */ /* 0x000fea000b800000 */
[----:B------:R-:W-:-:S13]  /*88d0*/  ELECT P6, URZ, PT ;  /* 0x00000000003f782f */ /* 0x000fda00038c0000 */
.L_x_198:
[----:B------:R-:W-:Y:S04]  /*88e0*/  BSSY B0, `(.L_x_178) ;  /* 0x000006a000007945 */ /* 0x000fe80003800000 */
[----:B------:R-:W-:Y:S05]  /*88f0*/  @!P6 BRA `(.L_x_179) ;  /* 0x0000000400a0e947 */ /* 0x000fea0003800000 */
[----:B------:R-:W-:-:S04]  /*8900*/  LOP3.LUT R18, R18, 0x2, RZ, 0xfc, !PT ;  /* 0x0000000212127812 */ /* 0x000fc800078efcff */
[----:B------:R-:W-:-:S13]  /*8910*/  ISETP.NE.AND P0, PT, R18, 0x3, PT ;  /* 0x000000031200780c */ /* 0x000fda0003f05270 */
[----:B------:R-:W-:Y:S05]  /*8920*/  @!P0 BRA `(.L_x_180) ;  /* 0x0000000000048947 */ /* 0x000fea0003800000 */
[----:B------:R-:W-:Y:S01]  /*8930*/  BPT.TRAP 0x1 ;  /* 0x000000040000795c */ /* 0x000fe20000300000 */
.L_x_180:
[----:B------:R-:W0:Y:S01]  /*8940*/  S2R R5, SR_CgaCtaId ;  /* 0x0000000000057919 */ /* 0x000e220000008800 */
[----:B------:R-:W-:Y:S02]  /*8950*/  MOV R0, 0x400 ;  /* 0x0000040000007802 */ /* 0x000fe40000000f00 */
[----:B------:R-:W-:Y:S02]  /*8960*/  SHF.L.U32 R4, R3, 0x1f, RZ ;  /* 0x0000001f03047819 */ /* 0x000fe400000006ff */
[----:B0-----:R-:W-:-:S05]  /*8970*/  LEA R0, R5, R0, 0x18 ;  /* 0x0000000005007211 */ /* 0x001fca00078ec0ff */
[----:B------:R-:W-:-:S04]  /*8980*/  VIADD R0, R0, 0x58 ;  /* 0x0000005800007836 */ /* 0x000fc80000000000 */
[C---:B------:R-:W-:Y:S02]  /*8990*/  IMAD R7, R13.reuse, 0x8, R0 ;  /* 0x000000080d077824 */ /* 0x040fe400078e0200 */
[----:B------:R-:W-:Y:S02]  /*89a0*/  VIADD R13, R13, 0x1 ;  /* 0x000000010d0d7836 */ /* 0x000fe40000000000 */
[----:B------:R-:W0:Y:S03]  /*89b0*/  SYNCS.PHASECHK.TRANS64.TRYWAIT P0, [R7+URZ], R4 ;  /* 0x00000004070075a7 */ /* 0x000e26000800017f */
[----:B------:R-:W-:-:S04]  /*89c0*/  ISETP.NE.AND P1, PT, R13, 0xb, PT ;  /* 0x0000000b0d00780c */ /* 0x000fc80003f25270 */
[----:B------:R-:W-:Y:S02]  /*89d0*/  SEL R2, RZ, 0x1, P1 ;  /* 0x00000001ff027807 */ /* 0x000fe40000800000 */
[----:B------:R-:W-:Y:S02]  /*89e0*/  SEL R13, R13, RZ, P1 ;  /* 0x000000ff0d0d7207 */ /* 0x000fe40000800000 */
[----:B------:R-:W-:-:S03]  /*89f0*/  LOP3.LUT R6, R3, R2, RZ, 0x3c, !PT ;  /* 0x0000000203067212 */ /* 0x000fc600078e3cff */
[----:B------:R-:W-:Y:S01]  /*8a00*/  IMAD R8, R13, 0x8, R0 ;  /* 0x000000080d087824 */ /* 0x000fe200078e0200 */
[----:B------:R-:W-:Y:S01]  /*8a10*/  SHF.L.U32 R5, R6, 0x1f, RZ ;  /* 0x0000001f06057819 */ /* 0x000fe200000006ff */
[----:B0-----:R-:W-:Y:S06]  /*8a20*/  @!P0 BRA `(.L_x_181) ;  /* 0x0000000400d88947 */ /* 0x001fec0003800000 */
.L_x_199:
[----:B------:R-:W1:Y:S01]  /*8a30*/  SYNCS.PHASECHK.TRANS64.TRYWAIT P0, [R8+URZ], R5 ;  /* 0x00000005080075a7 */ /* 0x000e62000800017f */
[----:B------:R-:W-:-:S05]  /*8a40*/  VIADD R2, R13, 0x1 ;  /* 0x000000010d027836 */ /* 0x000fca0000000000 */
[----:B------:R-:W-:-:S04]  /*8a50*/  ISETP.NE.AND P1, PT, R2, 0xb, PT ;  /* 0x0000000b0200780c */ /* 0x000fc80003f25270 */
[----:B------:R-:W-:Y:S02]  /*8a60*/  SEL R3, RZ, 0x1, P1 ;  /* 0x00000001ff037807 */ /* 0x000fe40000800000 */
[----:B0-----:R-:W-:Y:S02]  /*8a70*/  SEL R7, R2, RZ, P1 ;  /* 0x000000ff02077207 */ /* 0x001fe40000800000 */
[----:B------:R-:W-:-:S03]  /*8a80*/  LOP3.LUT R6, R6, R3, RZ, 0x3c, !PT ;  /* 0x0000000306067212 */ /* 0x000fc600078e3cff */
[----:B------:R-:W-:Y:S01]  /*8a90*/  IMAD R9, R7, 0x8, R0 ;  /* 0x0000000807097824 */ /* 0x000fe200078e0200 */
[----:B------:R-:W-:Y:S01]  /*8aa0*/  SHF.L.U32 R4, R6, 0x1f, RZ ;  /* 0x0000001f06047819 */ /* 0x000fe200000006ff */
[----:B-1----:R-:W-:Y:S06]  /*8ab0*/  @!P0 BRA `(.L_x_182) ;  /* 0x0000000400c88947 */ /* 0x002fec0003800000 */
.L_x_200:
[----:B------:R-:W1:Y:S01]  /*8ac0*/  SYNCS.PHASECHK.TRANS64.TRYWAIT P0, [R9+URZ], R4 ;  /* 0x00000004090075a7 */ /* 0x000e62000800017f */
[----:B------:R-:W-:-:S05]  /*8ad0*/  VIADD R2, R7, 0x1 ;  /* 0x0000000107027836 */ /* 0x000fca0000000000 */
[----:B------:R-:W-:-:S04]  /*8ae0*/  ISETP.NE.AND P1, PT, R2, 0xb, PT ;  /* 0x0000000b0200780c */ /* 0x000fc80003f25270 */
[----:B------:R-:W-:Y:S02]  /*8af0*/  SEL R3, RZ, 0x1, P1 ;  /* 0x00000001ff037807 */ /* 0x000fe40000800000 */
[----:B------:R-:W-:Y:S02]  /*8b00*/  SEL R7, R2, RZ, P1 ;  /* 0x000000ff02077207 */ /* 0x000fe40000800000 */
[----:B------:R-:W-:-:S03]  /*8b10*/  LOP3.LUT R6, R6, R3, RZ, 0x3c, !PT ;  /* 0x0000000306067212 */ /* 0x000fc600078e3cff */
[----:B0-----:R-:W-:Y:S01]  /*8b20*/  IMAD R8, R7, 0x8, R0 ;  /* 0x0000000807087824 */ /* 0x001fe200078e0200 */
[----:B------:R-:W-:Y:S01]  /*8b30*/  SHF.L.U32 R5, R6, 0x1f, RZ ;  /* 0x0000001f06057819 */ /* 0x000fe200000006ff */
[----:B-1----:R-:W-:Y:S06]  /*8b40*/  @!P0 BRA `(.L_x_183) ;  /* 0x0000000400b88947 */ /* 0x002fec0003800000 */
.L_x_201:
        /* <DEDUP_REMOVED lines=9> */
.L_x_202:
        /* <DEDUP_REMOVED lines=9> */
.L_x_203:
        /* <DEDUP_REMOVED lines=9> */
.L_x_204:
        /* <DEDUP_REMOVED lines=9> */
.L_x_205:
        /* <DEDUP_REMOVED lines=9> */
.L_x_206:
[----:B------:R-:W1:Y:S01]  /*8e20*/  SYNCS.PHASECHK.TRANS64.TRYWAIT P0, [R9+URZ], R4 ;  /* 0x00000004090075a7 */ /* 0x000e62000800017f */
[----:B------:R-:W-:-:S05]  /*8e30*/  VIADD R2, R7, 0x1 ;  /* 0x0000000107027836 */ /* 0x000fca0000000000 */
[----:B------:R-:W-:-:S04]  /*8e40*/  ISETP.NE.AND P1, PT, R2, 0xb, PT ;  /* 0x0000000b0200780c */ /* 0x000fc80003f25270 */
[----:B------:R-:W-:Y:S02]  /*8e50*/  SEL R3, RZ, 0x1, P1 ;  /* 0x00000001ff037807 */ /* 0x000fe40000800000 */
[----:B------:R-:W-:Y:S02]  /*8e60*/  SEL R7, R2, RZ, P1 ;  /* 0x000000ff02077207 */ /* 0x000fe40000800000 */
[----:B------:R-:W-:-:S03]  /*8e70*/  LOP3.LUT R11, R6, R3, RZ, 0x3c, !PT ;  /* 0x00000003060b7212 */ /* 0x000fc600078e3cff */
[----:B------:R-:W-:Y:S01]  /*8e80*/  IMAD R6, R7, 0x8, R0 ;  /* 0x0000000807067824 */ /* 0x000fe200078e0200 */
[----:B0-----:R-:W-:Y:S01]  /*8e90*/  SHF.L.U32 R5, R11, 0x1f, RZ ;  /* 0x0000001f0b057819 */ /* 0x001fe200000006ff */
[----:B-1----:R-:W-:Y:S06]  /*8ea0*/  @!P0 BRA `(.L_x_189) ;  /* 0x0000000400588947 */ /* 0x002fec0003800000 */
.L_x_207:
[----:B------:R-:W1:Y:S01]  /*8eb0*/  SYNCS.PHASECHK.TRANS64.TRYWAIT P0, [R6+URZ], R5 ;  /* 0x00000005060075a7 */ /* 0x000e62000800017f */
[----:B------:R-:W-:-:S05]  /*8ec0*/  VIADD R2, R7, 0x1 ;  /* 0x0000000107027836 */ /* 0x000fca0000000000 */
[----:B------:R-:W-:-:S04]  /*8ed0*/  ISETP.NE.AND P1, PT, R2, 0xb, PT ;  /* 0x0000000b0200780c */ /* 0x000fc80003f25270 */
[----:B0-----:R-:W-:Y:S02]  /*8ee0*/  SEL R4, RZ, 0x1, P1 ;  /* 0x00000001ff047807 */ /* 0x001fe40000800000 */
[----:B------:R-:W-:Y:S02]  /*8ef0*/  SEL R3, R2, RZ, P1 ;  /* 0x000000ff02037207 */ /* 0x000fe40000800000 */
[----:B------:R-:W-:Y:S01]  /*8f00*/  LOP3.LUT R4, R11, R4, RZ, 0x3c, !PT ;  /* 0x000000040b047212 */ /* 0x000fe200078e3cff */
[----:B-1----:R-:W-:Y:S06]  /*8f10*/  @!P0 BRA `(.L_x_190) ;  /* 0x0000000400508947 */ /* 0x002fec0003800000 */
.L_x_208:
[----:B------:R-:W-:Y:S01]  /*8f20*/  IMAD R3, R3, 0x8, R0 ;  /* 0x0000000803037824 */ /* 0x000fe200078e0200 */
[----:B------:R-:W-:-:S07]  /*8f30*/  SHF.L.U32 R0, R4, 0x1f, RZ ;  /* 0x0000001f04007819 */ /* 0x000fce00000006ff */
.L_x_191:
[----:B-1----:R1:W2:Y:S02]  /*8f40*/  SYNCS.PHASECHK.TRANS64.TRYWAIT P0, [R3+URZ], R0 ;  /* 0x00000000030075a7 */ /* 0x0022a4000800017f */
[----:B--2---:R-:W-:Y:S05]  /*8f50*/  @!P0 NANOSLEEP.SYNCS 0x989680 ;  /* 0x009896800000895d */ /* 0x004fea0003900000 */
[----:B------:R-:W2:Y:S02]  /*8f60*/  @!P0 SYNCS.PHASECHK.TRANS64 P0, [R3+URZ], R0 ;  /* 0x00000000030085a7 */ /* 0x000ea4000800007f */
[----:B--2---:R-:W-:Y:S05]  /*8f70*/  @!P0 BRA `(.L_x_191) ;  /* 0xfffffffc00f08947 */ /* 0x004fea000383ffff */
.L_x_179:
[----:B------:R-:W-:Y:S05]  /*8f80*/  BSYNC B0 ;  /* 0x0000000000007941 */ /* 0x000fea0003800000 */
.L_x_178:
[----:B------:R-:W-:Y:S05]  /*8f90*/  EXIT ;  /* 0x000000000000794d */ /* 0x000fea0003800000 */
.L_x_22:
[----:B-1----:R1:W2:Y:S02]  /*8fa0*/  SYNCS.PHASECHK.TRANS64.TRYWAIT P1, [R3+URZ], R0 ;  /* 0x00000000030075a7 */ /* 0x0022a4000802017f */
[----:B--2---:R-:W-:Y:S05]  /*8fb0*/  @!P1 NANOSLEEP.SYNCS 0x989680 ;  /* 0x009896800000995d */ /* 0x004fea0003900000 */
[----:B------:R-:W2:Y:S02]  /*8fc0*/  @!P1 SYNCS.PHASECHK.TRANS64 P1, [R3+URZ], R0 ;  /* 0x00000000030095a7 */ /* 0x000ea4000802007f */
[----:B--2---:R-:W-:Y:S05]  /*8fd0*/  @!P1 BRA `(.L_x_22) ;  /* 0xfffffffc00f09947 */ /* 0x004fea000383ffff */
[----:B------:R-:W-:Y:S05]  /*8fe0*/  BRA `(.L_x_21) ;  /* 0xffffff8800447947 */ /* 0x000fea000383ffff */
.L_x_27:
[----:B-1----:R1:W2:Y:S02]  /*8ff0*/  SYNCS.PHASECHK.TRANS64.TRYWAIT P1, [R5+URZ], R4 ;  /* 0x00000004050075a7 */ /* 0x0022a4000802017f */
[----:B--2---:R-:W-:Y:S05]  /*9000*/  @!P1 NANOSLEEP.SYNCS 0x989680 ;  /* 0x009896800000995d */ /* 0x004fea0003900000 */
[----:B------:R-:W2:Y:S02]  /*9010*/  @!P1 SYNCS.PHASECHK.TRANS64 P1, [R5+URZ], R4 ;  /* 0x00000004050095a7 */ /* 0x000ea4000802007f */
[----:B--2---:R-:W-:Y:S05]  /*9020*/  @!P1 BRA `(.L_x_27) ;  /* 0xfffffffc00f09947 */ /* 0x004fea000383ffff */
[----:B------:R-:W-:Y:S05]  /*9030*/  BRA `(.L_x_26) ;  /* 0xffffff8c00187947 */ /* 0x000fea000383ffff */
.L_x_166:
[----:B------:R-:W-:Y:S01]  /*9040*/  BSSY B1, `(.L_x_192) ;  /* 0x0000006000017945 */ /* 0x000fe20003800000 */
[----:B------:R-:W-:-:S07]  /*9050*/  IMAD.MOV.U32 R15, RZ, RZ, -0x1 ;  /* 0xffffffffff0f7424 */ /* 0x000fce00078e00ff */
[----:B------:R-:W-:Y:S05]  /*9060*/  WARPSYNC.COLLECTIVE R15, `(.L_x_193) ;  /* 0x000000000f0c7348 */ /* 0x000fea0003c00000 */
[----:B------:R-:W-:Y:S02]  /*9070*/  ELECT P6, UR62, PT ;  /* 0x00000000003e782f */ /* 0x000fe400038c0000 */
[----:B------:R-:W-:Y:S01]  /*9080*/  MOV R14, UR62 ;  /* 0x0000003e000e7c02 */ /* 0x000fe20008000f00 */
[----:B------:R-:W-:Y:S10]  /*9090*/  ENDCOLLECTIVE ;  /* 0x000000000000791b */ /* 0x000ff40003800000 */
.L_x_193:
[----:B------:R-:W-:Y:S05]  /*90a0*/  BSYNC B1 ;  /* 0x0000000000017941 */ /* 0x000fea0003800000 */
.L_x_192:
[----:B------:R-:W-:Y:S05]  /*90b0*/  BRA `(.L_x_194) ;  /* 0xffffffec00387947 */ /* 0x000fea000383ffff */
.L_x_169:
[----:B0-----:R0:W1:Y:S02]  /*90c0*/  SYNCS.PHASECHK.TRANS64.TRYWAIT P0, [R21+URZ+0x58], R12 ;  /* 0x0000580c150075a7 */ /* 0x001064000800017f */
[----:B-1----:R-:W-:Y:S05]  /*90d0*/  @!P0 NANOSLEEP.SYNCS 0x989680 ;  /* 0x009896800000895d */ /* 0x002fea0003900000 */
[----:B------:R-:W1:Y:S02]  /*90e0*/  @!P0 SYNCS.PHASECHK.TRANS64 P0, [R21+URZ+0x58], R12 ;  /* 0x0000580c150085a7 */ /* 0x000e64000800007f */
[----:B-1----:R-:W-:Y:S05]  /*90f0*/  @!P0 BRA `(.L_x_169) ;  /* 0xfffffffc00f08947 */ /* 0x002fea000383ffff */
[----:B------:R-:W-:Y:S05]  /*9100*/  BRA `(.L_x_195) ;  /* 0xffffffec00747947 */ /* 0x000fea000383ffff */
.L_x_177:
[----:B------:R-:W-:Y:S01]  /*9110*/  BSSY B0, `(.L_x_196) ;  /* 0x0000006000007945 */ /* 0x000fe20003800000 */
[----:B------:R-:W-:-:S07]  /*9120*/  IMAD.MOV.U32 R15, RZ, RZ, -0x1 ;  /* 0xffffffffff0f7424 */ /* 0x000fce00078e00ff */
[----:B------:R-:W-:Y:S05]  /*9130*/  WARPSYNC.COLLECTIVE R15, `(.L_x_197) ;  /* 0x000000000f0c7348 */ /* 0x000fea0003c00000 */
[----:B------:R-:W-:Y:S02]  /*9140*/  ELECT P6, UR62, PT ;  /* 0x00000000003e782f */ /* 0x000fe400038c0000 */
[----:B------:R-:W-:Y:S01]  /*9150*/  MOV R14, UR62 ;  /* 0x0000003e000e7c02 */ /* 0x000fe20008000f00 */
[----:B------:R-:W-:Y:S10]  /*9160*/  ENDCOLLECTIVE ;  /* 0x000000000000791b */ /* 0x000ff40003800000 */
.L_x_197:
[----:B------:R-:W-:Y:S05]  /*9170*/  BSYNC B0 ;  /* 0x0000000000007941 */ /* 0x000fea0003800000 */
.L_x_196:
[----:B------:R-:W-:Y:S05]  /*9180*/  BRA `(.L_x_198) ;  /* 0xfffffff400d47947 */ /* 0x000fea000383ffff */
.L_x_181:
[----:B0-----:R0:W1:Y:S02]  /*9190*/  SYNCS.PHASECHK.TRANS64.TRYWAIT P0, [R7+URZ], R4 ;  /* 0x00000004070075a7 */ /* 0x001064000800017f */
[----:B-1----:R-:W-:Y:S05]  /*91a0*/  @!P0 NANOSLEEP.SYNCS 0x989680 ;  /* 0x009896800000895d */ /* 0x002fea0003900000 */
[----:B------:R-:W1:Y:S02]  /*91b0*/  @!P0 SYNCS.PHASECHK.TRANS64 P0, [R7+URZ], R4 ;  /* 0x00000004070085a7 */ /* 0x000e64000800007f */
[----:B-1----:R-:W-:Y:S05]  /*91c0*/  @!P0 BRA `(.L_x_181) ;  /* 0xfffffffc00f08947 */ /* 0x002fea000383ffff */
[----:B------:R-:W-:Y:S05]  /*91d0*/  BRA `(.L_x_199) ;  /* 0xfffffff800147947 */ /* 0x000fea000383ffff */
.L_x_182:
[----:B0-----:R0:W1:Y:S02]  /*91e0*/  SYNCS.PHASECHK.TRANS64.TRYWAIT P0, [R8+URZ], R5 ;  /* 0x00000005080075a7 */ /* 0x001064000800017f */
[----:B-1----:R-:W-:Y:S05]  /*91f0*/  @!P0 NANOSLEEP.SYNCS 0x989680 ;  /* 0x009896800000895d */ /* 0x002fea0003900000 */
[----:B------:R-:W1:Y:S02]  /*9200*/  @!P0 SYNCS.PHASECHK.TRANS64 P0, [R8+URZ], R5 ;  /* 0x00000005080085a7 */ /* 0x000e64000800007f */
[----:B-1----:R-:W-:Y:S05]  /*9210*/  @!P0 BRA `(.L_x_182) ;  /* 0xfffffffc00f08947 */ /* 0x002fea000383ffff */
[----:B------:R-:W-:Y:S05]  /*9220*/  BRA `(.L_x_200) ;  /* 0xfffffff800247947 */ /* 0x000fea000383ffff */
.L_x_183:
[----:B0-----:R0:W1:Y:S02]  /*9230*/  SYNCS.PHASECHK.TRANS64.TRYWAIT P0, [R9+URZ], R4 ;  /* 0x00000004090075a7 */ /* 0x001064000800017f */
[----:B-1----:R-:W-:Y:S05]  /*9240*/  @!P0 NANOSLEEP.SYNCS 0x989680 ;  /* 0x009896800000895d */ /* 0x002fea0003900000 */
[----:B------:R-:W1:Y:S02]  /*9250*/  @!P0 SYNCS.PHASECHK.TRANS64 P0, [R9+URZ], R4 ;  /* 0x00000004090085a7 */ /* 0x000e64000800007f */
[----:B-1----:R-:W-:Y:S05]  /*9260*/  @!P0 BRA `(.L_x_183) ;  /* 0xfffffffc00f08947 */ /* 0x002fea000383ffff */
[----:B------:R-:W-:Y:S05]  /*9270*/  BRA `(.L_x_201) ;  /* 0xfffffff800347947 */ /* 0x000fea000383ffff */
.L_x_184:
[----:B0-----:R0:W1:Y:S02]  /*9280*/  SYNCS.PHASECHK.TRANS64.TRYWAIT P0, [R8+URZ], R5 ;  /* 0x00000005080075a7 */ /* 0x001064000800017f */
[----:B-1----:R-:W-:Y:S05]  /*9290*/  @!P0 NANOSLEEP.SYNCS 0x989680 ;  /* 0x009896800000895d */ /* 0x002fea0003900000 */
[----:B------:R-:W1:Y:S02]  /*92a0*/  @!P0 SYNCS.PHASECHK.TRANS64 P0, [R8+URZ], R5 ;  /* 0x00000005080085a7 */ /* 0x000e64000800007f */
[----:B-1----:R-:W-:Y:S05]  /*92b0*/  @!P0 BRA `(.L_x_184) ;  /* 0xfffffffc00f08947 */ /* 0x002fea000383ffff */
[----:B------:R-:W-:Y:S05]  /*92c0*/  BRA `(.L_x_202) ;  /* 0xfffffff800447947 */ /* 0x000fea000383ffff */
.L_x_185:
[----:B0-----:R0:W1:Y:S02]  /*92d0*/  SYNCS.PHASECHK.TRANS64.TRYWAIT P0, [R9+URZ], R4 ;  /* 0x00000004090075a7 */ /* 0x001064000800017f */
[----:B-1----:R-:W-:Y:S05]  /*92e0*/  @!P0 NANOSLEEP.SYNCS 0x989680 ;  /* 0x009896800000895d */ /* 0x002fea0003900000 */
[----:B------:R-:W1:Y:S02]  /*92f0*/  @!P0 SYNCS.PHASECHK.TRANS64 P0, [R9+URZ], R4 ;  /* 0x00000004090085a7 */ /* 0x000e64000800007f */
[----:B-1----:R-:W-:Y:S05]  /*9300*/  @!P0 BRA `(.L_x_185) ;  /* 0xfffffffc00f08947 */ /* 0x002fea000383ffff */
[----:B------:R-:W-:Y:S05]  /*9310*/  BRA `(.L_x_203) ;  /* 0xfffffff800547947 */ /* 0x000fea000383ffff */
.L_x_186:
[----:B0-----:R0:W1:Y:S02]  /*9320*/  SYNCS.PHASECHK.TRANS64.TRYWAIT P0, [R8+URZ], R5 ;  /* 0x00000005080075a7 */ /* 0x001064000800017f */
[----:B-1----:R-:W-:Y:S05]  /*9330*/  @!P0 NANOSLEEP.SYNCS 0x989680 ;  /* 0x009896800000895d */ /* 0x002fea0003900000 */
[----:B------:R-:W1:Y:S02]  /*9340*/  @!P0 SYNCS.PHASECHK.TRANS64 P0, [R8+URZ], R5 ;  /* 0x00000005080085a7 */ /* 0x000e64000800007f */
[----:B-1----:R-:W-:Y:S05]  /*9350*/  @!P0 BRA `(.L_x_186) ;  /* 0xfffffffc00f08947 */ /* 0x002fea000383ffff */
[----:B------:R-:W-:Y:S05]  /*9360*/  BRA `(.L_x_204) ;  /* 0xfffffff800647947 */ /* 0x000fea000383ffff */
.L_x_187:
[----:B0-----:R0:W1:Y:S02]  /*9370*/  SYNCS.PHASECHK.TRANS64.TRYWAIT P0, [R9+URZ], R4 ;  /* 0x00000004090075a7 */ /* 0x001064000800017f */
[----:B-1----:R-:W-:Y:S05]  /*9380*/  @!P0 NANOSLEEP.SYNCS 0x989680 ;  /* 0x009896800000895d */ /* 0x002fea0003900000 */
[----:B------:R-:W1:Y:S02]  /*9390*/  @!P0 SYNCS.PHASECHK.TRANS64 P0, [R9+URZ], R4 ;  /* 0x00000004090085a7 */ /* 0x000e64000800007f */
[----:B-1----:R-:W-:Y:S05]  /*93a0*/  @!P0 BRA `(.L_x_187) ;  /* 0xfffffffc00f08947 */ /* 0x002fea000383ffff */
[----:B------:R-:W-:Y:S05]  /*93b0*/  BRA `(.L_x_205) ;  /* 0xfffffff800747947 */ /* 0x000fea000383ffff */
.L_x_188:
[----:B0-----:R0:W1:Y:S02]  /*93c0*/  SYNCS.PHASECHK.TRANS64.TRYWAIT P0, [R8+URZ], R5 ;  /* 0x00000005080075a7 */ /* 0x001064000800017f */
[----:B-1----:R-:W-:Y:S05]  /*93d0*/  @!P0 NANOSLEEP.SYNCS 0x989680 ;  /* 0x009896800000895d */ /* 0x002fea0003900000 */
[----:B------:R-:W1:Y:S02]  /*93e0*/  @!P0 SYNCS.PHASECHK.TRANS64 P0, [R8+URZ], R5 ;  /* 0x00000005080085a7 */ /* 0x000e64000800007f */
[----:B-1----:R-:W-:Y:S05]  /*93f0*/  @!P0 BRA `(.L_x_188) ;  /* 0xfffffffc00f08947 */ /* 0x002fea000383ffff */
[----:B------:R-:W-:Y:S05]  /*9400*/  BRA `(.L_x_206) ;  /* 0xfffffff800847947 */ /* 0x000fea000383ffff */
.L_x_189:
[----:B0-----:R0:W1:Y:S02]  /*9410*/  SYNCS.PHASECHK.TRANS64.TRYWAIT P0, [R9+URZ], R4 ;  /* 0x00000004090075a7 */ /* 0x001064000800017f */
[----:B-1----:R-:W-:Y:S05]  /*9420*/  @!P0 NANOSLEEP.SYNCS 0x989680 ;  /* 0x009896800000895d */ /* 0x002fea0003900000 */
[----:B------:R-:W1:Y:S02]  /*9430*/  @!P0 SYNCS.PHASECHK.TRANS64 P0, [R9+URZ], R4 ;  /* 0x00000004090085a7 */ /* 0x000e64000800007f */
[----:B-1----:R-:W-:Y:S05]  /*9440*/  @!P0 BRA `(.L_x_189) ;  /* 0xfffffffc00f08947 */ /* 0x002fea000383ffff */
[----:B------:R-:W-:Y:S05]  /*9450*/  BRA `(.L_x_207) ;  /* 0xfffffff800947947 */ /* 0x000fea000383ffff */
.L_x_190:
[----:B0-----:R0:W1:Y:S02]  /*9460*/  SYNCS.PHASECHK.TRANS64.TRYWAIT P0, [R6+URZ], R5 ;  /* 0x00000005060075a7 */ /* 0x001064000800017f */
[----:B-1----:R-:W-:Y:S05]  /*9470*/  @!P0 NANOSLEEP.SYNCS 0x989680 ;  /* 0x009896800000895d */ /* 0x002fea0003900000 */
[----:B------:R-:W1:Y:S02]  /*9480*/  @!P0 SYNCS.PHASECHK.TRANS64 P0, [R6+URZ], R5 ;  /* 0x00000005060085a7 */ /* 0x000e64000800007f */
[----:B-1----:R-:W-:Y:S05]  /*9490*/  @!P0 BRA `(.L_x_190) ;  /* 0xfffffffc00f08947 */ /* 0x002fea000383ffff */
[----:B------:R-:W-:Y:S05]  /*94a0*/  BRA `(.L_x_208) ;  /* 0xfffffff8009c7947 */ /* 0x000fea000383ffff */
.L_x_209:
[----:B------:R-:W-:-:S00]  /*94b0*/  BRA `(.L_x_209) ;  /* 0xfffffffc00fc7947 */ /* 0x000fc0000383ffff */
[----:B------:R-:W-:-:S00]  /*94c0*/  NOP ;  /* 0x0000000000007918 */ /* 0x000fc00000000000 */
        /* <DEDUP_REMOVED lines=11> */
.L_x_210:


//--------------------- .nv.global.init           --------------------------
	.section	.nv.global.init,"aw",@progbits
.nv.global.init:
	.type		$str$22,@object
	.size		$str$22,($str$23 - $str$22)
$str$22:
        /*0000*/ 	.byte	0x6b, 0x5f, 0x74, 0x69, 0x6c, 0x65, 0x5f, 0x63, 0x6f, 0x75, 0x6e, 0x74, 0x20, 0x3e, 0x3d, 0x20
        /*0010*/ 	.byte	0x31, 0x00
	.type		$str$23,@object
	.size		$str$23,(__unnamed_1 - $str$23)
$str$23:
        /*0012*/ 	.byte	0x2f, 0x74, 0x6d, 0x70, 0x2f, 0x63, 0x75, 0x74, 0x6c, 0x61, 0x73, 0x73, 0x5f, 0x73, 0x77, 0x65
        /*0022*/ 	.byte	0x65, 0x70, 0x5f, 0x73, 0x72, 0x63, 0x2f, 0x69, 0x6e, 0x63, 0x6c, 0x75, 0x64, 0x65, 0x2f, 0x63
        /*0032*/ 	.byte	0x75, 0x74, 0x6c, 0x61, 0x73, 0x73, 0x2f, 0x67, 0x65, 0x6d, 0x6d, 0x2f, 0x63, 0x6f, 0x6c, 0x6c
        /*0042*/ 	.byte	0x65, 0x63, 0x74, 0x69, 0x76, 0x65, 0x2f, 0x73, 0x6d, 0x39, 0x30, 0x5f, 0x6d, 0x6d, 0x61, 0x5f
        /*0052*/ 	.byte	0x74, 0x6d, 0x61, 0x5f, 0x67, 0x6d, 0x6d, 0x61, 0x5f, 0x73, 0x73, 0x5f, 0x77, 0x61, 0x72, 0x70
        /*0062*/ 	.byte	0x73, 0x70, 0x65, 0x63, 0x69, 0x61, 0x6c, 0x69, 0x7a, 0x65, 0x64, 0x2e, 0x68, 0x70, 0x70, 0x00
	.type		__unnamed_1,@object
	.size		__unnamed_1,(.L_0 - __unnamed_1)
__unnamed_1:
        /*0072*/ 	.byte	0x76, 0x6f, 0x69, 0x64, 0x20, 0x63, 0x75, 0x74, 0x6c, 0x61, 0x73, 0x73, 0x3a, 0x3a, 0x67, 0x65
        /* <DEDUP_REMOVED lines=181> */
        /*0bd2*/ 	.byte	0x65, 0x6e, 0x74, 0x69, 0x74, 0x79, 0x5d, 0x00
.L_0:


//--------------------- .nv.shared._ZN7cutlass13device_kernelINS_4gemm6kernel13GemmUniversalIN4cute5tupleIJiiiiEEENS1_10collective13CollectiveMmaINS1_34MainloopSm90TmaGmmaWarpSpecializedILi11ENS5_IJNS4_1CILi4EEESB_NSA_ILi1EEEEEENS1_35KernelTmaWarpSpecializedCooperativeEEENS5_IJNSA_ILi256EEENSA_ILi64EEENSA_ILi32EEEEEENS_10bfloat16_tENS5_IJlSC_lEEESK_SL_NS4_8TiledMMAINS4_8MMA_AtomIJNS4_4SM904GMMA27MMA_64x64x16_F32BF16BF16_SSILNSP_5MajorE0ELSR_0ELNSP_7ScaleInE1ELSS_1EEEEEENS4_6LayoutINS5_IJNSA_ILi2EEESC_SC_EEENS5_IJSC_NSA_ILi0EEESY_EEEEENS5_IJNS4_10UnderscoreES11_S11_EEEEENS4_23SM90_TMA_LOAD_MULTICASTENS4_14ComposedLayoutINS4_7SwizzleILi2ELi4ELi3EEENS4_18smem_ptr_flag_bitsILi16EEENSV_INS5_IJNSA_ILi8EEESI_EEENS5_IJSI_SC_EEEEEEEvNS4_8identityES14_S1E_vS1F_EENS_8epilogue10collective6detail29Sm90TmaWarpSpecializedAdapterINS1I_15DefaultEpilogueISK_SL_SL_NS1H_6thread17LinearCombinationISK_Li1EffLNS1M_9ScaleType4KindE0ELNS_15FloatRoundStyleE2ESK_EENS1_15EpilogueDefaultEEEEEvvEEEEvNT_6ParamsE --------------------------
	.section	.nv.shared._ZN7cutlass13device_kernelINS_4gemm6kernel13GemmUniversalIN4cute5tupleIJiiiiEEENS1_10collective13CollectiveMmaINS1_34MainloopSm90TmaGmmaWarpSpecializedILi11ENS5_IJNS4_1CILi4EEESB_NSA_ILi1EEEEEENS1_35KernelTmaWarpSpecializedCooperativeEEENS5_IJNSA_ILi256EEENSA_ILi64EEENSA_ILi32EEEEEENS_10bfloat16_tENS5_IJlSC_lEEESK_SL_NS4_8TiledMMAINS4_8MMA_AtomIJNS4_4SM904GMMA27MMA_64x64x16_F32BF16BF16_SSILNSP_5MajorE0ELSR_0ELNSP_7ScaleInE1ELSS_1EEEEEENS4_6LayoutINS5_IJNSA_ILi2EEESC_SC_EEENS5_IJSC_NSA_ILi0EEESY_EEEEENS5_IJNS4_10UnderscoreES11_S11_EEEEENS4_23SM90_TMA_LOAD_MULTICASTENS4_14ComposedLayoutINS4_7SwizzleILi2ELi4ELi3EEENS4_18smem_ptr_flag_bitsILi16EEENSV_INS5_IJNSA_ILi8EEESI_EEENS5_IJSI_SC_EEEEEEEvNS4_8identityES14_S1E_vS1F_EENS_8epilogue10collective6detail29Sm90TmaWarpSpecializedAdapterINS1I_15DefaultEpilogueISK_SL_SL_NS1H_6thread17LinearCombinationISK_Li1EffLNS1M_9ScaleType4KindE0ELNS_15FloatRoundStyleE2ESK_EENS1_15EpilogueDefaultEEEEEvvEEEEvNT_6ParamsE,"aw",@nobits
	.sectionflags	@""
	.align	16
	.zero		1024


//--------------------- .nv.shared.reserved.0     --------------------------
	.section	.nv.shared.reserved.0,"aw",@nobits
	.weak		__nv_reservedSMEM_offset_0_alias
	.size		__nv_reservedSMEM_offset_0_alias, 0, 0
	.other		__nv_reservedSMEM_offset_0_alias,@"STO_CUDA_RESERVED_SHARED STV_DEFAULT"
__nv_reservedSMEM_offset_0_alias:
	.zero		0


//--------------------- .nv.global                --------------------------
	.section	.nv.global,"aw",@nobits
.nv.global:
	.type		_ZN40_INTERNAL_425f48af_4_k_cu_cf16b98f_180844cute1_E,@object
	.size		_ZN40_INTERNAL_425f48af_4_k_cu_cf16b98f_180844cute1_E,(_ZN40_INTERNAL_425f48af_4_k_cu_cf16b98f_180844cuda3std3__45__cpo6cbeginE - _ZN40_INTERNAL_425f48af_4_k_cu_cf16b98f_180844cute1_E)
_ZN40_INTERNAL_425f48af_4_k_cu_cf16b98f_180844cute1_E:
	.zero		1
	.type		_ZN40_INTERNAL_425f48af_4_k_cu_cf16b98f_180844cuda3std3__45__cpo6cbeginE,@object
	.size		_ZN40_INTERNAL_425f48af_4_k_cu_cf16b98f_180844cuda3std3__45__cpo6cbeginE,(_ZN40_INTERNAL_425f48af_4_k_cu_cf16b98f_180844cuda3std3__48in_placeE - _ZN40_INTERNAL_425f48af_4_k_cu_cf16b98f_180844cuda3std3__45__cpo6cbeginE)
_ZN40_INTERNAL_425f48af_4_k_cu_cf16b98f_180844cuda3std3__45__cpo6cbeginE:
	.zero		1
	.type		_ZN40_INTERNAL_425f48af_4_k_cu_cf16b98f_180844cuda3std3__48in_placeE,@object
	.size		_ZN40_INTERNAL_425f48af_4_k_cu_cf16b98f_180844cuda3std3__48in_placeE,(_ZN40_INTERNAL_425f48af_4_k_cu_cf16b98f_180844cuda3std6ranges3__45__cpo9iter_moveE - _ZN40_INTERNAL_425f48af_4_k_cu_cf16b98f_180844cuda3std3__48in_placeE)
_ZN40_INTERNAL_425f48af_4_k_cu_cf16b98f_180844cuda3std3__48in_placeE:
	.zero		1
	.type		_ZN40_INTERNAL_425f48af_4_k_cu_cf16b98f_180844cuda3std6ranges3__45__cpo9iter_moveE,@object
	.size		_ZN40_INTERNAL_425f48af_4_k_cu_cf16b98f_180844cuda3std6ranges3__45__cpo9iter_moveE,(_ZN40_INTERNAL_425f48af_4_k_cu_cf16b98f_180844cuda3std3__45__cpo5beginE - _ZN40_INTERNAL_425f48af_4_k_cu_cf16b98f_180844cuda3std6ranges3__45__cpo9iter_moveE)
_ZN40_INTERNAL_425f48af_4_k_cu_cf16b98f_180844cuda3std6ranges3__45__cpo9iter_moveE:
	.zero		1
	.type		_ZN40_INTERNAL_425f48af_4_k_cu_cf16b98f_180844cuda3std3__45__cpo5beginE,@object
	.size		_ZN40_INTERNAL_425f48af_4_k_cu_cf16b98f_180844cuda3std3__45__cpo5beginE,(_ZN40_INTERNAL_425f48af_4_k_cu_cf16b98f_180844cuda3std3__442_GLOBAL__N__425f48af_4_k_cu_cf16b98f_180846ignoreE - _ZN40_INTERNAL_425f48af_4_k_cu_cf16b98f_180844cuda3std3__45__cpo5beginE)
_ZN40_INTERNAL_425f48af_4_k_cu_cf16b98f_180844cuda3std3__45__cpo5beginE:
	.zero		1
	.type		_ZN40_INTERNAL_425f48af_4_k_cu_cf16b98f_180844cuda3std3__442_GLOBAL__N__425f48af_4_k_cu_cf16b98f_180846ignoreE,@object
	.size		_ZN40_INTERNAL_425f48af_4_k_cu_cf16b98f_180844cuda3std3__442_GLOBAL__N__425f48af_4_k_cu_cf16b98f_180846ignoreE,(_ZN40_INTERNAL_425f48af_4_k_cu_cf16b98f_180844cute7productE - _ZN40_INTERNAL_425f48af_4_k_cu_cf16b98f_180844cuda3std3__442_GLOBAL__N__425f48af_4_k_cu_cf16b98f_180846ignoreE)
_ZN40_INTERNAL_425f48af_4_k_cu_cf16b98f_180844cuda3std3__442_GLOBAL__N__425f48af_4_k_cu_cf16b98f_180846ignoreE:
	.zero		1
	.type		_ZN40_INTERNAL_425f48af_4_k_cu_cf16b98f_180844cute7productE,@object
	.size		_ZN40_INTERNAL_425f48af_4_k_cu_cf16b98f_180844cute7productE,(_ZN40_INTERNAL_425f48af_4_k_cu_cf16b98f_180844cuda3std3__45__cpo3endE - _ZN40_INTERNAL_425f48af_4_k_cu_cf16b98f_180844cute7productE)
_ZN40_INTERNAL_425f48af_4_k_cu_cf16b98f_180844cute7productE:
	.zero		1
	.type		_ZN40_INTERNAL_425f48af_4_k_cu_cf16b98f_180844cuda3std3__45__cpo3endE,@object
	.size		_ZN40_INTERNAL_425f48af_4_k_cu_cf16b98f_180844cuda3std3__45__cpo3endE,(_ZN40_INTERNAL_425f48af_4_k_cu_cf16b98f_180844cuda3std3__419piecewise_constructE - _ZN40_INTERNAL_425f48af_4_k_cu_cf16b98f_180844cuda3std3__45__cpo3endE)
_ZN40_INTERNAL_425f48af_4_k_cu_cf16b98f_180844cuda3std3__45__cpo3endE:
	.zero		1
	.type		_ZN40_INTERNAL_425f48af_4_k_cu_cf16b98f_180844cuda3std3__419piecewise_constructE,@object
	.size		_ZN40_INTERNAL_425f48af_4_k_cu_cf16b98f_180844cuda3std3__419piecewise_constructE,(_ZN40_INTERNAL_425f48af_4_k_cu_cf16b98f_180844cuda3std3__45__cpo4cendE - _ZN40_INTERNAL_425f48af_4_k_cu_cf16b98f_180844cuda3std3__419piecewise_constructE)
_ZN40_INTERNAL_425f48af_4_k_cu_cf16b98f_180844cuda3std3__419piecewise_constructE:
	.zero		1
	.type		_ZN40_INTERNAL_425f48af_4_k_cu_cf16b98f_180844cuda3std3__45__cpo4cendE,@object
	.size		_ZN40_INTERNAL_425f48af_4_k_cu_cf16b98f_180844cuda3std3__45__cpo4cendE,(_ZN40_INTERNAL_425f48af_4_k_cu_cf16b98f_180844cuda3std6ranges3__45__cpo4swapE - _ZN40_INTERNAL_425f48af_4_k_cu_cf16b98f_180844cuda3std3__45__cpo4cendE)
_ZN40_INTERNAL_425f48af_4_k_cu_cf16b98f_180844cuda3std3__45__cpo4cendE:
	.zero		1
	.type		_ZN40_INTERNAL_425f48af_4_k_cu_cf16b98f_180844cuda3std6ranges3__45__cpo4swapE,@object
	.size		_ZN40_INTERNAL_425f48af_4_k_cu_cf16b98f_180844cuda3std6ranges3__45__cpo4swapE,(.L_8 - _ZN40_INTERNAL_425f48af_4_k_cu_cf16b98f_180844cuda3std6ranges3__45__cpo4swapE)
_ZN40_INTERNAL_425f48af_4_k_cu_cf16b98f_180844cuda3std6ranges3__45__cpo4swapE:
	.zero		1
.L_8:


//--------------------- .nv.constant0._ZN7cutlass13device_kernelINS_4gemm6kernel13GemmUniversalIN4cute5tupleIJiiiiEEENS1_10collective13CollectiveMmaINS1_34MainloopSm90TmaGmmaWarpSpecializedILi11ENS5_IJNS4_1CILi4EEESB_NSA_ILi1EEEEEENS1_35KernelTmaWarpSpecializedCooperativeEEENS5_IJNSA_ILi256EEENSA_ILi64EEENSA_ILi32EEEEEENS_10bfloat16_tENS5_IJlSC_lEEESK_SL_NS4_8TiledMMAINS4_8MMA_AtomIJNS4_4SM904GMMA27MMA_64x64x16_F32BF16BF16_SSILNSP_5MajorE0ELSR_0ELNSP_7ScaleInE1ELSS_1EEEEEENS4_6LayoutINS5_IJNSA_ILi2EEESC_SC_EEENS5_IJSC_NSA_ILi0EEESY_EEEEENS5_IJNS4_10UnderscoreES11_S11_EEEEENS4_23SM90_TMA_LOAD_MULTICASTENS4_14ComposedLayoutINS4_7SwizzleILi2ELi4ELi3EEENS4_18smem_ptr_flag_bitsILi16EEENSV_INS5_IJNSA_ILi8EEESI_EEENS5_IJSI_SC_EEEEEEEvNS4_8identityES14_S1E_vS1F_EENS_8epilogue10collective6detail29Sm90TmaWarpSpecializedAdapterINS1I_15DefaultEpilogueISK_SL_SL_NS1H_6thread17LinearCombinationISK_Li1EffLNS1M_9ScaleType4KindE0ELNS_15FloatRoundStyleE2ESK_EENS1_15EpilogueDefaultEEEEEvvEEEEvNT_6ParamsE --------------------------
	.section	.nv.constant0._ZN7cutlass13device_kernelINS_4gemm6kernel13GemmUniversalIN4cute5tupleIJiiiiEEENS1_10collective13CollectiveMmaINS1_34MainloopSm90TmaGmmaWarpSpecializedILi11ENS5_IJNS4_1CILi4EEESB_NSA_ILi1EEEEEENS1_35KernelTmaWarpSpecializedCooperativeEEENS5_IJNSA_ILi256EEENSA_ILi64EEENSA_ILi32EEEEEENS_10bfloat16_tENS5_IJlSC_lEEESK_SL_NS4_8TiledMMAINS4_8MMA_AtomIJNS4_4SM904GMMA27MMA_64x64x16_F32BF16BF16_SSILNSP_5MajorE0ELSR_0ELNSP_7ScaleInE1ELSS_1EEEEEENS4_6LayoutINS5_IJNSA_ILi2EEESC_SC_EEENS5_IJSC_NSA_ILi0EEESY_EEEEENS5_IJNS4_10UnderscoreES11_S11_EEEEENS4_23SM90_TMA_LOAD_MULTICASTENS4_14ComposedLayoutINS4_7SwizzleILi2ELi4ELi3EEENS4_18smem_ptr_flag_bitsILi16EEENSV_INS5_IJNSA_ILi8EEESI_EEENS5_IJSI_SC_EEEEEEEvNS4_8identityES14_S1E_vS1F_EENS_8epilogue10collective6detail29Sm90TmaWarpSpecializedAdapterINS1I_15DefaultEpilogueISK_SL_SL_NS1H_6thread17LinearCombinationISK_Li1EffLNS1M_9ScaleType4KindE0ELNS_15FloatRoundStyleE2ESK_EENS1_15EpilogueDefaultEEEEEvvEEEEvNT_6ParamsE,"a",@progbits
	.sectionflags	@""
	.align	4
.nv.constant0._ZN7cutlass13device_kernelINS_4gemm6kernel13GemmUniversalIN4cute5tupleIJiiiiEEENS1_10collective13CollectiveMmaINS1_34MainloopSm90TmaGmmaWarpSpecializedILi11ENS5_IJNS4_1CILi4EEESB_NSA_ILi1EEEEEENS1_35KernelTmaWarpSpecializedCooperativeEEENS5_IJNSA_ILi256EEENSA_ILi64EEENSA_ILi32EEEEEENS_10bfloat16_tENS5_IJlSC_lEEESK_SL_NS4_8TiledMMAINS4_8MMA_AtomIJNS4_4SM904GMMA27MMA_64x64x16_F32BF16BF16_SSILNSP_5MajorE0ELSR_0ELNSP_7ScaleInE1ELSS_1EEEEEENS4_6LayoutINS5_IJNSA_ILi2EEESC_SC_EEENS5_IJSC_NSA_ILi0EEESY_EEEEENS5_IJNS4_10UnderscoreES11_S11_EEEEENS4_23SM90_TMA_LOAD_MULTICASTENS4_14ComposedLayoutINS4_7SwizzleILi2ELi4ELi3EEENS4_18smem_ptr_flag_bitsILi16EEENSV_INS5_IJNSA_ILi8EEESI_EEENS5_IJSI_SC_EEEEEEEvNS4_8identityES14_S1E_vS1F_EENS_8epilogue10collective6detail29Sm90TmaWarpSpecializedAdapterINS1I_15DefaultEpilogueISK_SL_SL_NS1H_6thread17LinearCombinationISK_Li1EffLNS1M_9ScaleType4KindE0ELNS_15FloatRoundStyleE2ESK_EENS1_15EpilogueDefaultEEEEEvvEEEEvNT_6ParamsE:
	.zero		1664


//--------------------- SYMBOLS --------------------------

	.type		.nv.reservedSmem.offset0,@object
	.size		.nv.reservedSmem.offset0,0x4
	.type		__assertfail,@function
